//
// Generated by NVIDIA NVVM Compiler
//
// Compiler Build ID: CL-36424714
// Cuda compilation tools, release 13.0, V13.0.88
// Based on NVVM 20.0.0
//

.version 9.0
.target sm_100
.address_size 64

	// .globl	_Z23direct_convergence_testPmS_PimmiPy
.extern .func  (.param .b32 func_retval0) vprintf
(
	.param .b64 vprintf_param_0,
	.param .b64 vprintf_param_1
)
;
.global .align 1 .b8 $str[29] = {69, 120, 99, 101, 101, 100, 101, 100, 32, 109, 97, 120, 105, 109, 117, 109, 32, 105, 116, 101, 114, 97, 116, 105, 111, 110, 115, 10};

.visible .entry _Z23direct_convergence_testPmS_PimmiPy(
	.param .u64 .ptr .align 1 _Z23direct_convergence_testPmS_PimmiPy_param_0,
	.param .u64 .ptr .align 1 _Z23direct_convergence_testPmS_PimmiPy_param_1,
	.param .u64 .ptr .align 1 _Z23direct_convergence_testPmS_PimmiPy_param_2,
	.param .u64 _Z23direct_convergence_testPmS_PimmiPy_param_3,
	.param .u64 _Z23direct_convergence_testPmS_PimmiPy_param_4,
	.param .u32 _Z23direct_convergence_testPmS_PimmiPy_param_5,
	.param .u64 .ptr .align 1 _Z23direct_convergence_testPmS_PimmiPy_param_6
)
{
	.reg .pred 	%p<59>;
	.reg .b32 	%r<126>;
	.reg .b64 	%rd<189>;

	ld.param.u64 	%rd61, [_Z23direct_convergence_testPmS_PimmiPy_param_1];
	ld.param.u64 	%rd62, [_Z23direct_convergence_testPmS_PimmiPy_param_2];
	ld.param.u64 	%rd63, [_Z23direct_convergence_testPmS_PimmiPy_param_3];
	ld.param.u64 	%rd64, [_Z23direct_convergence_testPmS_PimmiPy_param_4];
	ld.param.u32 	%r32, [_Z23direct_convergence_testPmS_PimmiPy_param_5];
	ld.param.u64 	%rd60, [_Z23direct_convergence_testPmS_PimmiPy_param_6];
	cvta.to.global.u64 	%rd1, %rd61;
	cvta.to.global.u64 	%rd2, %rd62;
	mov.u32 	%r33, %ctaid.x;
	mov.u32 	%r34, %ntid.x;
	mov.u32 	%r35, %tid.x;
	mad.lo.s32 	%r36, %r33, %r34, %r35;
	cvt.u64.u32 	%rd65, %r36;
	add.s64 	%rd3, %rd63, %rd65;
	setp.ge.u64 	%p1, %rd3, %rd64;
	@%p1 bra 	$L__BB0_43;
	sub.s32 	%r37, 64, %r32;
	mov.b64 	%rd66, 1;
	shr.u64 	%rd67, %rd66, %r37;
	add.s32 	%r38, %r32, -64;
	shl.b64 	%rd68, %rd66, %r38;
	setp.gt.s32 	%p2, %r32, 63;
	selp.b64 	%rd180, %rd68, %rd67, %p2;
	shl.b64 	%rd179, %rd66, %r32;
	mov.b64 	%rd182, 0;
	mov.u64 	%rd181, %rd3;
$L__BB0_2:
	and.b64  	%rd69, %rd179, 1;
	setp.eq.b64 	%p3, %rd69, 1;
	@%p3 bra 	$L__BB0_7;
	and.b64  	%rd167, %rd181, 1;
	setp.eq.b64 	%p56, %rd167, 1;
	@%p56 bra 	$L__BB0_5;
	mov.b64 	{%r99, %r100}, %rd179;
	mov.b64 	{%r101, %r102}, %rd180;
	shf.l.wrap.b32 	%r103, %r100, %r101, 31;
	shf.l.wrap.b32 	%r104, %r99, %r100, 31;
	mov.b64 	%rd179, {%r104, %r103};
	shr.u64 	%rd180, %rd180, 1;
	mov.b64 	{%r105, %r106}, %rd181;
	mov.b64 	{%r107, %r108}, %rd182;
	shf.l.wrap.b32 	%r109, %r106, %r107, 31;
	shf.l.wrap.b32 	%r110, %r105, %r106, 31;
	mov.b64 	%rd181, {%r110, %r109};
	shr.u64 	%rd182, %rd182, 1;
	bra.uni 	$L__BB0_6;
$L__BB0_5:
	mul.hi.u64 	%rd168, %rd179, 3;
	mad.lo.s64 	%rd180, %rd180, 3, %rd168;
	mul.lo.s64 	%rd179, %rd179, 3;
	mul.hi.u64 	%rd169, %rd181, 3;
	mad.lo.s64 	%rd170, %rd182, 3, %rd169;
	mul.lo.s64 	%rd171, %rd181, 3;
	add.cc.s64 	%rd181, %rd171, 1;
	addc.cc.s64 	%rd182, %rd170, 0;
$L__BB0_6:
	shr.u64 	%rd172, %rd179, %r32;
	shl.b64 	%rd173, %rd180, %r37;
	or.b64  	%rd174, %rd172, %rd173;
	shr.u64 	%rd175, %rd180, %r38;
	setp.gt.s32 	%p57, %r32, 63;
	selp.b64 	%rd176, %rd175, %rd174, %p57;
	shr.u64 	%rd177, %rd180, %r32;
	or.b64  	%rd178, %rd176, %rd177;
	setp.eq.s64 	%p58, %rd178, 0;
	@%p58 bra 	$L__BB0_43;
	bra.uni 	$L__BB0_2;
$L__BB0_7:
	setp.lt.u64 	%p4, %rd3, 2;
	mov.b32 	%r125, 0;
	@%p4 bra 	$L__BB0_40;
	mov.b64 	%rd27, 0;
	mov.b32 	%r1, 0;
	mov.u32 	%r125, %r1;
	mov.u64 	%rd26, %rd3;
$L__BB0_9:
	setp.eq.s64 	%p5, %rd27, 0;
	setp.gt.u64 	%p6, %rd26, 1073741823;
	selp.u32 	%r41, -1, 0, %p6;
	setp.ne.s64 	%p7, %rd27, 0;
	selp.u32 	%r42, -1, 0, %p7;
	selp.b32 	%r43, %r41, %r42, %p5;
	and.b32  	%r44, %r43, 1;
	setp.eq.b32 	%p8, %r44, 1;
	@%p8 bra 	$L__BB0_12;
	shl.b64 	%rd70, %rd26, 2;
	add.s64 	%rd71, %rd2, %rd70;
	ld.global.u32 	%r115, [%rd71];
	setp.eq.s32 	%p9, %r115, -1;
	@%p9 bra 	$L__BB0_12;
$L__BB0_11:
	add.s32 	%r125, %r115, %r125;
	bra.uni 	$L__BB0_40;
$L__BB0_12:
	setp.ne.s32 	%p10, %r1, 1024;
	@%p10 bra 	$L__BB0_14;
	mov.u64 	%rd161, $str;
	cvta.global.u64 	%rd162, %rd161;
	{ // callseq 0, 0
	.param .b64 param0;
	st.param.b64 	[param0], %rd162;
	.param .b64 param1;
	st.param.b64 	[param1], 0;
	.param .b32 retval0;
	call.uni (retval0), 
	vprintf, 
	(
	param0, 
	param1
	);
	ld.param.b32 	%r97, [retval0];
	} // callseq 0
	bra.uni 	$L__BB0_40;
$L__BB0_14:
	add.cc.s64 	%rd30, %rd26, 1;
	addc.cc.s64 	%rd29, %rd27, 0;
	setp.eq.s64 	%p11, %rd30, 0;
	mov.b32 	%r117, 64;
	@%p11 bra 	$L__BB0_16;
	neg.s64 	%rd72, %rd30;
	and.b64  	%rd73, %rd30, %rd72;
	clz.b64 	%r46, %rd73;
	sub.s32 	%r117, 63, %r46;
$L__BB0_16:
	shr.u64 	%rd74, %rd30, %r117;
	sub.s32 	%r48, 64, %r117;
	shl.b64 	%rd75, %rd29, %r48;
	or.b64  	%rd76, %rd74, %rd75;
	add.s32 	%r49, %r117, -64;
	shr.u64 	%rd77, %rd29, %r49;
	setp.gt.s32 	%p12, %r117, 63;
	selp.b64 	%rd78, %rd77, %rd76, %p12;
	shr.u64 	%rd79, %rd29, %r117;
	mul.wide.s32 	%rd80, %r117, 8;
	add.s64 	%rd81, %rd1, %rd80;
	ld.global.u64 	%rd82, [%rd81];
	mul.hi.u64 	%rd83, %rd78, %rd82;
	mad.lo.s64 	%rd84, %rd79, %rd82, %rd83;
	mul.lo.s64 	%rd85, %rd78, %rd82;
	add.cc.s64 	%rd33, %rd85, -1;
	addc.cc.s64 	%rd32, %rd84, -1;
	setp.eq.s64 	%p13, %rd33, 0;
	mov.b32 	%r118, 64;
	@%p13 bra 	$L__BB0_18;
	neg.s64 	%rd86, %rd33;
	and.b64  	%rd87, %rd33, %rd86;
	clz.b64 	%r50, %rd87;
	sub.s32 	%r118, 63, %r50;
$L__BB0_18:
	shr.u64 	%rd88, %rd33, %r118;
	sub.s32 	%r51, 64, %r118;
	shl.b64 	%rd89, %rd32, %r51;
	or.b64  	%rd90, %rd88, %rd89;
	add.s32 	%r52, %r118, -64;
	shr.u64 	%rd91, %rd32, %r52;
	setp.gt.s32 	%p14, %r118, 63;
	selp.b64 	%rd92, %rd91, %rd90, %p14;
	shr.u64 	%rd35, %rd32, %r118;
	add.s32 	%r53, %r117, %r125;
	add.s32 	%r125, %r53, %r118;
	setp.lt.u64 	%p15, %rd92, 2;
	setp.eq.s64 	%p16, %rd35, 0;
	and.pred  	%p17, %p16, %p15;
	@%p17 bra 	$L__BB0_40;
	setp.eq.s64 	%p18, %rd35, 0;
	setp.gt.u64 	%p19, %rd92, 1073741823;
	selp.u32 	%r54, -1, 0, %p19;
	setp.ne.s64 	%p20, %rd35, 0;
	selp.u32 	%r55, -1, 0, %p20;
	selp.b32 	%r56, %r54, %r55, %p18;
	and.b32  	%r57, %r56, 1;
	setp.eq.b32 	%p21, %r57, 1;
	@%p21 bra 	$L__BB0_21;
	shl.b64 	%rd93, %rd92, 2;
	add.s64 	%rd94, %rd2, %rd93;
	ld.global.u32 	%r115, [%rd94];
	setp.ne.s32 	%p22, %r115, -1;
	@%p22 bra 	$L__BB0_11;
$L__BB0_21:
	add.cc.s64 	%rd38, %rd92, 1;
	addc.cc.s64 	%rd37, %rd35, 0;
	setp.eq.s64 	%p23, %rd38, 0;
	mov.b32 	%r119, 64;
	@%p23 bra 	$L__BB0_23;
	neg.s64 	%rd95, %rd38;
	and.b64  	%rd96, %rd38, %rd95;
	clz.b64 	%r59, %rd96;
	sub.s32 	%r119, 63, %r59;
$L__BB0_23:
	shr.u64 	%rd97, %rd38, %r119;
	sub.s32 	%r61, 64, %r119;
	shl.b64 	%rd98, %rd37, %r61;
	or.b64  	%rd99, %rd97, %rd98;
	add.s32 	%r62, %r119, -64;
	shr.u64 	%rd100, %rd37, %r62;
	setp.gt.s32 	%p24, %r119, 63;
	selp.b64 	%rd101, %rd100, %rd99, %p24;
	shr.u64 	%rd102, %rd37, %r119;
	mul.wide.s32 	%rd103, %r119, 8;
	add.s64 	%rd104, %rd1, %rd103;
	ld.global.u64 	%rd105, [%rd104];
	mul.hi.u64 	%rd106, %rd101, %rd105;
	mad.lo.s64 	%rd107, %rd102, %rd105, %rd106;
	mul.lo.s64 	%rd108, %rd101, %rd105;
	add.cc.s64 	%rd41, %rd108, -1;
	addc.cc.s64 	%rd40, %rd107, -1;
	setp.eq.s64 	%p25, %rd41, 0;
	mov.b32 	%r120, 64;
	@%p25 bra 	$L__BB0_25;
	neg.s64 	%rd109, %rd41;
	and.b64  	%rd110, %rd41, %rd109;
	clz.b64 	%r63, %rd110;
	sub.s32 	%r120, 63, %r63;
$L__BB0_25:
	shr.u64 	%rd111, %rd41, %r120;
	sub.s32 	%r64, 64, %r120;
	shl.b64 	%rd112, %rd40, %r64;
	or.b64  	%rd113, %rd111, %rd112;
	add.s32 	%r65, %r120, -64;
	shr.u64 	%rd114, %rd40, %r65;
	setp.gt.s32 	%p26, %r120, 63;
	selp.b64 	%rd115, %rd114, %rd113, %p26;
	shr.u64 	%rd43, %rd40, %r120;
	add.s32 	%r66, %r119, %r125;
	add.s32 	%r125, %r66, %r120;
	setp.lt.u64 	%p27, %rd115, 2;
	setp.eq.s64 	%p28, %rd43, 0;
	and.pred  	%p29, %p28, %p27;
	@%p29 bra 	$L__BB0_40;
	setp.eq.s64 	%p30, %rd43, 0;
	setp.gt.u64 	%p31, %rd115, 1073741823;
	selp.u32 	%r67, -1, 0, %p31;
	setp.ne.s64 	%p32, %rd43, 0;
	selp.u32 	%r68, -1, 0, %p32;
	selp.b32 	%r69, %r67, %r68, %p30;
	and.b32  	%r70, %r69, 1;
	setp.eq.b32 	%p33, %r70, 1;
	@%p33 bra 	$L__BB0_28;
	shl.b64 	%rd116, %rd115, 2;
	add.s64 	%rd117, %rd2, %rd116;
	ld.global.u32 	%r115, [%rd117];
	setp.ne.s32 	%p34, %r115, -1;
	@%p34 bra 	$L__BB0_11;
$L__BB0_28:
	add.cc.s64 	%rd46, %rd115, 1;
	addc.cc.s64 	%rd45, %rd43, 0;
	setp.eq.s64 	%p35, %rd46, 0;
	mov.b32 	%r121, 64;
	@%p35 bra 	$L__BB0_30;
	neg.s64 	%rd118, %rd46;
	and.b64  	%rd119, %rd46, %rd118;
	clz.b64 	%r72, %rd119;
	sub.s32 	%r121, 63, %r72;
$L__BB0_30:
	shr.u64 	%rd120, %rd46, %r121;
	sub.s32 	%r74, 64, %r121;
	shl.b64 	%rd121, %rd45, %r74;
	or.b64  	%rd122, %rd120, %rd121;
	add.s32 	%r75, %r121, -64;
	shr.u64 	%rd123, %rd45, %r75;
	setp.gt.s32 	%p36, %r121, 63;
	selp.b64 	%rd124, %rd123, %rd122, %p36;
	shr.u64 	%rd125, %rd45, %r121;
	mul.wide.s32 	%rd126, %r121, 8;
	add.s64 	%rd127, %rd1, %rd126;
	ld.global.u64 	%rd128, [%rd127];
	mul.hi.u64 	%rd129, %rd124, %rd128;
	mad.lo.s64 	%rd130, %rd125, %rd128, %rd129;
	mul.lo.s64 	%rd131, %rd124, %rd128;
	add.cc.s64 	%rd49, %rd131, -1;
	addc.cc.s64 	%rd48, %rd130, -1;
	setp.eq.s64 	%p37, %rd49, 0;
	mov.b32 	%r122, 64;
	@%p37 bra 	$L__BB0_32;
	neg.s64 	%rd132, %rd49;
	and.b64  	%rd133, %rd49, %rd132;
	clz.b64 	%r76, %rd133;
	sub.s32 	%r122, 63, %r76;
$L__BB0_32:
	shr.u64 	%rd134, %rd49, %r122;
	sub.s32 	%r77, 64, %r122;
	shl.b64 	%rd135, %rd48, %r77;
	or.b64  	%rd136, %rd134, %rd135;
	add.s32 	%r78, %r122, -64;
	shr.u64 	%rd137, %rd48, %r78;
	setp.gt.s32 	%p38, %r122, 63;
	selp.b64 	%rd138, %rd137, %rd136, %p38;
	shr.u64 	%rd51, %rd48, %r122;
	add.s32 	%r79, %r121, %r125;
	add.s32 	%r125, %r79, %r122;
	setp.lt.u64 	%p39, %rd138, 2;
	setp.eq.s64 	%p40, %rd51, 0;
	and.pred  	%p41, %p40, %p39;
	@%p41 bra 	$L__BB0_40;
	setp.eq.s64 	%p42, %rd51, 0;
	setp.gt.u64 	%p43, %rd138, 1073741823;
	selp.u32 	%r80, -1, 0, %p43;
	setp.ne.s64 	%p44, %rd51, 0;
	selp.u32 	%r81, -1, 0, %p44;
	selp.b32 	%r82, %r80, %r81, %p42;
	and.b32  	%r83, %r82, 1;
	setp.eq.b32 	%p45, %r83, 1;
	@%p45 bra 	$L__BB0_35;
	shl.b64 	%rd139, %rd138, 2;
	add.s64 	%rd140, %rd2, %rd139;
	ld.global.u32 	%r115, [%rd140];
	setp.ne.s32 	%p46, %r115, -1;
	@%p46 bra 	$L__BB0_11;
$L__BB0_35:
	add.cc.s64 	%rd54, %rd138, 1;
	addc.cc.s64 	%rd53, %rd51, 0;
	setp.eq.s64 	%p47, %rd54, 0;
	mov.b32 	%r123, 64;
	@%p47 bra 	$L__BB0_37;
	neg.s64 	%rd141, %rd54;
	and.b64  	%rd142, %rd54, %rd141;
	clz.b64 	%r85, %rd142;
	sub.s32 	%r123, 63, %r85;
$L__BB0_37:
	shr.u64 	%rd143, %rd54, %r123;
	sub.s32 	%r87, 64, %r123;
	shl.b64 	%rd144, %rd53, %r87;
	or.b64  	%rd145, %rd143, %rd144;
	add.s32 	%r88, %r123, -64;
	shr.u64 	%rd146, %rd53, %r88;
	setp.gt.s32 	%p48, %r123, 63;
	selp.b64 	%rd147, %rd146, %rd145, %p48;
	shr.u64 	%rd148, %rd53, %r123;
	mul.wide.s32 	%rd149, %r123, 8;
	add.s64 	%rd150, %rd1, %rd149;
	ld.global.u64 	%rd151, [%rd150];
	mul.hi.u64 	%rd152, %rd147, %rd151;
	mad.lo.s64 	%rd153, %rd148, %rd151, %rd152;
	mul.lo.s64 	%rd154, %rd147, %rd151;
	add.cc.s64 	%rd57, %rd154, -1;
	addc.cc.s64 	%rd56, %rd153, -1;
	setp.eq.s64 	%p49, %rd57, 0;
	mov.b32 	%r124, 64;
	@%p49 bra 	$L__BB0_39;
	neg.s64 	%rd155, %rd57;
	and.b64  	%rd156, %rd57, %rd155;
	clz.b64 	%r89, %rd156;
	sub.s32 	%r124, 63, %r89;
$L__BB0_39:
	shr.u64 	%rd157, %rd57, %r124;
	sub.s32 	%r90, 64, %r124;
	shl.b64 	%rd158, %rd56, %r90;
	or.b64  	%rd159, %rd157, %rd158;
	add.s32 	%r91, %r124, -64;
	shr.u64 	%rd160, %rd56, %r91;
	setp.gt.s32 	%p50, %r124, 63;
	selp.b64 	%rd26, %rd160, %rd159, %p50;
	shr.u64 	%rd27, %rd56, %r124;
	add.s32 	%r92, %r123, %r125;
	add.s32 	%r125, %r92, %r124;
	add.s32 	%r1, %r1, 4;
	setp.gt.u64 	%p51, %rd26, 1;
	selp.u32 	%r93, -1, 0, %p51;
	setp.eq.s64 	%p52, %rd27, 0;
	setp.ne.s64 	%p53, %rd27, 0;
	selp.u32 	%r94, -1, 0, %p53;
	selp.b32 	%r95, %r93, %r94, %p52;
	and.b32  	%r96, %r95, 1;
	setp.eq.b32 	%p54, %r96, 1;
	@%p54 bra 	$L__BB0_9;
$L__BB0_40:
	setp.gt.u64 	%p55, %rd3, 1073741823;
	@%p55 bra 	$L__BB0_42;
	shl.b64 	%rd163, %rd3, 2;
	add.s64 	%rd164, %rd2, %rd163;
	st.global.u32 	[%rd164], %r125;
$L__BB0_42:
	cvta.to.global.u64 	%rd165, %rd60;
	atom.global.add.u64 	%rd166, [%rd165], 1;
$L__BB0_43:
	ret;

}


// ===== COMPILED SASS (sm_100) =====

	.target	sm_100

	.elftype	@"ET_EXEC"


//--------------------- .note.nv.tkinfo           --------------------------
	.section	.note.nv.tkinfo,"",@"SHT_NOTE"
	.sectionflags	@"SHF_NOTE_NV_TKINFO"
	.tkinfo
        /*0018*/ 	.word	0x00000002
        /*0030*/ 	.string	""
        /*0030*/ 	.string	"ptxas"
        /*0030*/ 	.string	"Cuda compilation tools, release 13.0, V13.0.88"
        /*0030*/ 	.string	"Build cuda_13.0.r13.0/compiler.36424714_0"
        /*0030*/ 	.string	"-arch sm_100 -m 64 "



//--------------------- .note.nv.cuinfo           --------------------------
	.section	.note.nv.cuinfo,"",@"SHT_NOTE"
	.sectionflags	@"SHF_NOTE_NV_CUINFO"
        /*0018*/ 	.short	0x0002
        /*001a*/ 	.short	0x0064
        /*001c*/ 	.short	0x0082
	.zero		2


//--------------------- .nv.info                  --------------------------
	.section	.nv.info,"",@"SHT_CUDA_INFO"
	.align	4


	//----- nvinfo : EIATTR_REGCOUNT
	.align		4
        /*0000*/ 	.byte	0x04, 0x2f
        /*0002*/ 	.short	(.L_2 - .L_1)
	.align		4
.L_1:
        /*0004*/ 	.word	index@(_Z23direct_convergence_testPmS_PimmiPy)
        /*0008*/ 	.word	0x0000001a


	//----- nvinfo : EIATTR_FRAME_SIZE
	.align		4
.L_2:
        /*000c*/ 	.byte	0x04, 0x11
        /*000e*/ 	.short	(.L_4 - .L_3)
	.align		4
.L_3:
        /*0010*/ 	.word	index@(_Z23direct_convergence_testPmS_PimmiPy)
        /*0014*/ 	.word	0x00000000


	//----- nvinfo : EIATTR_MIN_STACK_SIZE
	.align		4
.L_4:
        /*0018*/ 	.byte	0x04, 0x12
        /*001a*/ 	.short	(.L_6 - .L_5)
	.align		4
.L_5:
        /*001c*/ 	.word	index@(_Z23direct_convergence_testPmS_PimmiPy)
        /*0020*/ 	.word	0x00000000
.L_6:


//--------------------- .nv.compat                --------------------------
	.section	.nv.compat,"",@"SHT_CUDA_COMPAT_INFO"
	.align	4
        /*0000*/ 	.byte	0x02, 0x09, 0x00, 0x00, 0x02, 0x02, 0x01, 0x00, 0x02, 0x05, 0x05, 0x00, 0x03, 0x07, 0x01, 0x01
        /*0010*/ 	.byte	0x02, 0x03, 0x00, 0x00, 0x02, 0x06, 0x01, 0x00, 0x04, 0x0b, 0x08, 0x00, 0x09, 0x00, 0x00, 0x00
        /*0020*/ 	.byte	0x00, 0x00, 0x00, 0x00


//--------------------- .nv.info._Z23direct_convergence_testPmS_PimmiPy --------------------------
	.section	.nv.info._Z23direct_convergence_testPmS_PimmiPy,"",@"SHT_CUDA_INFO"
	.sectionflags	@""
	.align	4


	//----- nvinfo : EIATTR_CUDA_API_VERSION
	.align		4
        /*0000*/ 	.byte	0x04, 0x37
        /*0002*/ 	.short	(.L_8 - .L_7)
.L_7:
        /*0004*/ 	.word	0x00000082


	//----- nvinfo : EIATTR_KPARAM_INFO
	.align		4
.L_8:
        /*0008*/ 	.byte	0x04, 0x17
        /*000a*/ 	.short	(.L_10 - .L_9)
.L_9:
        /*000c*/ 	.word	0x00000000
        /*0010*/ 	.short	0x0006
        /*0012*/ 	.short	0x0030
        /*0014*/ 	.byte	0x00, 0xf5, 0x21, 0x00


	//----- nvinfo : EIATTR_KPARAM_INFO
	.align		4
.L_10:
        /*0018*/ 	.byte	0x04, 0x17
        /*001a*/ 	.short	(.L_12 - .L_11)
.L_11:
        /*001c*/ 	.word	0x00000000
        /*0020*/ 	.short	0x0005
        /*0022*/ 	.short	0x0028
        /*0024*/ 	.byte	0x00, 0xf0, 0x11, 0x00


	//----- nvinfo : EIATTR_KPARAM_INFO
	.align		4
.L_12:
        /*0028*/ 	.byte	0x04, 0x17
        /*002a*/ 	.short	(.L_14 - .L_13)
.L_13:
        /*002c*/ 	.word	0x00000000
        /*0030*/ 	.short	0x0004
        /*0032*/ 	.short	0x0020
        /*0034*/ 	.byte	0x00, 0xf0, 0x21, 0x00


	//----- nvinfo : EIATTR_KPARAM_INFO
	.align		4
.L_14:
        /*0038*/ 	.byte	0x04, 0x17
        /*003a*/ 	.short	(.L_16 - .L_15)
.L_15:
        /*003c*/ 	.word	0x00000000
        /*0040*/ 	.short	0x0003
        /*0042*/ 	.short	0x0018
        /*0044*/ 	.byte	0x00, 0xf0, 0x21, 0x00


	//----- nvinfo : EIATTR_KPARAM_INFO
	.align		4
.L_16:
        /*0048*/ 	.byte	0x04, 0x17
        /*004a*/ 	.short	(.L_18 - .L_17)
.L_17:
        /*004c*/ 	.word	0x00000000
        /*0050*/ 	.short	0x0002
        /*0052*/ 	.short	0x0010
        /*0054*/ 	.byte	0x00, 0xf5, 0x21, 0x00


	//----- nvinfo : EIATTR_KPARAM_INFO
	.align		4
.L_18:
        /*0058*/ 	.byte	0x04, 0x17
        /*005a*/ 	.short	(.L_20 - .L_19)
.L_19:
        /*005c*/ 	.word	0x00000000
        /*0060*/ 	.short	0x0001
        /*0062*/ 	.short	0x0008
        /*0064*/ 	.byte	0x00, 0xf5, 0x21, 0x00


	//----- nvinfo : EIATTR_KPARAM_INFO
	.align		4
.L_20:
        /*0068*/ 	.byte	0x04, 0x17
        /*006a*/ 	.short	(.L_22 - .L_21)
.L_21:
        /*006c*/ 	.word	0x00000000
        /*0070*/ 	.short	0x0000
        /*0072*/ 	.short	0x0000
        /*0074*/ 	.byte	0x00, 0xf5, 0x21, 0x00


	//----- nvinfo : EIATTR_SPARSE_MMA_MASK
	.align		4
.L_22:
        /*0078*/ 	.byte	0x03, 0x50
        /*007a*/ 	.short	0x0000


	//----- nvinfo : EIATTR_MAXREG_COUNT
	.align		4
        /*007c*/ 	.byte	0x03, 0x1b
        /*007e*/ 	.short	0x00ff


	//----- nvinfo : EIATTR_EXTERNS
	.align		4
        /*0080*/ 	.byte	0x04, 0x0f
        /*0082*/ 	.short	(.L_24 - .L_23)


	//   ....[0]....
	.align		4
.L_23:
        /*0084*/ 	.word	index@(vprintf)


	//----- nvinfo : EIATTR_MERCURY_ISA_VERSION
	.align		4
.L_24:
        /*0088*/ 	.byte	0x03, 0x5f
        /*008a*/ 	.short	0x0101


	//----- nvinfo : EIATTR_INT_WARP_WIDE_INSTR_OFFSETS
	.align		4
        /*008c*/ 	.byte	0x04, 0x31
        /*008e*/ 	.short	(.L_26 - .L_25)


	//   ....[0]....
.L_25:
        /*0090*/ 	.word	0x00002220


	//----- nvinfo : EIATTR_VRC_CTA_INIT_COUNT
	.align		4
.L_26:
        /*0094*/ 	.byte	0x02, 0x4a
	.zero		1
	.zero		1


	//----- nvinfo : EIATTR_SYSCALL_OFFSETS
	.align		4
        /*0098*/ 	.byte	0x04, 0x46
        /*009a*/ 	.short	(.L_28 - .L_27)


	//   ....[0]....
.L_27:
        /*009c*/ 	.word	0x000021d0


	//----- nvinfo : EIATTR_EXIT_INSTR_OFFSETS
	.align		4
.L_28:
        /*00a0*/ 	.byte	0x04, 0x1c
        /*00a2*/ 	.short	(.L_30 - .L_29)


	//   ....[0]....
.L_29:
        /*00a4*/ 	.word	0x000000b0


	//   ....[1]....
        /*00a8*/ 	.word	0x000005a0


	//   ....[2]....
        /*00ac*/ 	.word	0x00002320


	//----- nvinfo : EIATTR_CRS_STACK_SIZE
	.align		4
.L_30:
        /*00b0*/ 	.byte	0x04, 0x1e
        /*00b2*/ 	.short	(.L_32 - .L_31)
.L_31:
        /*00b4*/ 	.word	0x00000000


	//----- nvinfo : EIATTR_CBANK_PARAM_SIZE
	.align		4
.L_32:
        /*00b8*/ 	.byte	0x03, 0x19
        /*00ba*/ 	.short	0x0038


	//----- nvinfo : EIATTR_PARAM_CBANK
	.align		4
        /*00bc*/ 	.byte	0x04, 0x0a
        /*00be*/ 	.short	(.L_34 - .L_33)
	.align		4
.L_33:
        /*00c0*/ 	.word	index@(.nv.constant0._Z23direct_convergence_testPmS_PimmiPy)
        /*00c4*/ 	.short	0x0380
        /*00c6*/ 	.short	0x0038


	//----- nvinfo : EIATTR_SW_WAR
	.align		4
.L_34:
        /*00c8*/ 	.byte	0x04, 0x36
        /*00ca*/ 	.short	(.L_36 - .L_35)
.L_35:
        /*00cc*/ 	.word	0x00000008
.L_36:


//--------------------- .nv.callgraph             --------------------------
	.section	.nv.callgraph,"",@"SHT_CUDA_CALLGRAPH"
	.align	4
	.sectionentsize	8
	.align		4
        /*0000*/ 	.word	0x00000000
	.align		4
        /*0004*/ 	.word	0xffffffff
	.align		4
        /*0008*/ 	.word	index@(_Z23direct_convergence_testPmS_PimmiPy)
	.align		4
        /*000c*/ 	.word	index@(vprintf)
	.align		4
        /*0010*/ 	.word	0x00000000
	.align		4
        /*0014*/ 	.word	0xfffffffe
	.align		4
        /*0018*/ 	.word	0x00000000
	.align		4
        /*001c*/ 	.word	0xfffffffd
	.align		4
        /*0020*/ 	.word	0x00000000
	.align		4
        /*0024*/ 	.word	0xfffffffc


//--------------------- .nv.constant4             --------------------------
	.section	.nv.constant4,"a",@progbits
	.align	8
	.align		8
.nv.constant4:
        /*0000*/ 	.dword	vprintf
	.align		8
        /*0008*/ 	.dword	$str


//--------------------- .text._Z23direct_convergence_testPmS_PimmiPy --------------------------
	.section	.text._Z23direct_convergence_testPmS_PimmiPy,"ax",@progbits
	.align	128
        .global         _Z23direct_convergence_testPmS_PimmiPy
        .type           _Z23direct_convergence_testPmS_PimmiPy,@function
        .size           _Z23direct_convergence_testPmS_PimmiPy,(.L_x_35 - _Z23direct_convergence_testPmS_PimmiPy)
        .other          _Z23direct_convergence_testPmS_PimmiPy,@"STO_CUDA_ENTRY STV_DEFAULT"
_Z23direct_convergence_testPmS_PimmiPy:
.text._Z23direct_convergence_testPmS_PimmiPy:
[----:B------:R-:W0:Y:S01]  /*0000*/  LDC R1, c[0x0][0x37c] ;  /* 0x0000df00ff017b82 */ /* 0x000e220000000800 */
[----:B------:R-:W1:Y:S07]  /*0010*/  S2R R3, SR_TID.X ;  /* 0x0000000000037919 */ /* 0x000e6e0000002100 */
[----:B------:R-:W1:Y:S01]  /*0020*/  S2UR UR4, SR_CTAID.X ;  /* 0x00000000000479c3 */ /* 0x000e620000002500 */
[----:B------:R-:W2:Y:S01]  /*0030*/  LDCU.64 UR6, c[0x0][0x398] ;  /* 0x00007300ff0677ac */ /* 0x000ea20008000a00 */
[----:B------:R-:W3:Y:S06]  /*0040*/  LDCU.64 UR8, c[0x0][0x3a0] ;  /* 0x00007400ff0877ac */ /* 0x000eec0008000a00 */
[----:B------:R-:W1:Y:S02]  /*0050*/  LDC R16, c[0x0][0x360] ;  /* 0x0000d800ff107b82 */ /* 0x000e640000000800 */
[----:B-1----:R-:W-:-:S05]  /*0060*/  IMAD R16, R16, UR4, R3 ;  /* 0x0000000410107c24 */ /* 0x002fca000f8e0203 */
[----:B--2---:R-:W-:-:S05]  /*0070*/  IADD3 R16, P0, PT, R16, UR6, RZ ;  /* 0x0000000610107c10 */ /* 0x004fca000ff1e0ff */
[----:B------:R-:W-:Y:S01]  /*0080*/  IMAD.X R17, RZ, RZ, UR7, P0 ;  /* 0x00000007ff117e24 */ /* 0x000fe200080e06ff */
[----:B---3--:R-:W-:-:S04]  /*0090*/  ISETP.GE.U32.AND P0, PT, R16, UR8, PT ;  /* 0x0000000810007c0c */ /* 0x008fc8000bf06070 */
[----:B------:R-:W-:-:S13]  /*00a0*/  ISETP.GE.U32.AND.EX P0, PT, R17, UR9, PT, P0 ;  /* 0x0000000911007c0c */ /* 0x000fda000bf06100 */
[----:B0-----:R-:W-:Y:S05]  /*00b0*/  @P0 EXIT ;  /* 0x000000000000094d */ /* 0x001fea0003800000 */
[----:B------:R-:W0:Y:S01]  /*00c0*/  LDCU UR4, c[0x0][0x3a8] ;  /* 0x00007500ff0477ac */ /* 0x000e220008000800 */
[----:B------:R-:W-:Y:S02]  /*00d0*/  UMOV UR11, 0x1 ;  /* 0x00000001000b7882 */ /* 0x000fe40000000000 */
[----:B0-----:R-:W-:Y:S02]  /*00e0*/  USHF.L.U32 UR9, UR11, UR4, URZ ;  /* 0x000000040b097299 */ /* 0x001fe400080006ff */
[----:B------:R-:W-:Y:S02]  /*00f0*/  UISETP.GT.AND UP1, UPT, UR4, 0x3f, UPT ;  /* 0x0000003f0400788c */ /* 0x000fe4000bf24270 */
[----:B------:R-:W-:Y:S02]  /*0100*/  ULOP3.LUT UR8, UR9, 0x1, URZ, 0xc0, !UPT ;  /* 0x0000000109087892 */ /* 0x000fe4000f8ec0ff */
[----:B------:R-:W-:Y:S02]  /*0110*/  UIADD3 UR7, UPT, UPT, UR4, -0x40, URZ ;  /* 0xffffffc004077890 */ /* 0x000fe4000fffe0ff */
[----:B------:R-:W-:-:S02]  /*0120*/  UISETP.NE.U32.AND UP0, UPT, UR8, 0x1, UPT ;  /* 0x000000010800788c */ /* 0x000fc4000bf05070 */
[----:B------:R-:W-:Y:S02]  /*0130*/  UIADD3 UR6, UPT, UPT, -UR4, 0x40, URZ ;  /* 0x0000004004067890 */ /* 0x000fe4000fffe1ff */
[----:B------:R-:W-:Y:S02]  /*0140*/  UISETP.NE.U32.AND.EX UP0, UPT, URZ, URZ, UPT, UP0 ;  /* 0x000000ffff00728c */ /* 0x000fe4000bf05100 */
[----:B------:R-:W-:Y:S02]  /*0150*/  USHF.L.U64.HI UR5, UR11, UR7, URZ ;  /* 0x000000070b057299 */ /* 0x000fe400080102ff */
[----:B------:R-:W-:Y:S02]  /*0160*/  USHF.R.U64 UR10, UR11, UR6, URZ ;  /* 0x000000060b0a7299 */ /* 0x000fe400080012ff */
[----:B------:R-:W-:Y:S02]  /*0170*/  USHF.L.U64.HI UR4, UR11, UR4, URZ ;  /* 0x000000040b047299 */ /* 0x000fe400080102ff */
[----:B------:R-:W-:-:S02]  /*0180*/  @UP1 USHF.L.U32 UR10, UR11, UR7, URZ ;  /* 0x000000070b0a1299 */ /* 0x000fc400080006ff */
[----:B------:R-:W-:Y:S01]  /*0190*/  USEL UR5, UR5, URZ, UP1 ;  /* 0x000000ff05057287 */ /* 0x000fe20008800000 */
[----:B------:R-:W-:Y:S11]  /*01a0*/  BRA.U !UP0, `(.L_x_0) ;  /* 0x0000000508147547 */ /* 0x000ff6000b800000 */
[----:B------:R-:W0:Y:S01]  /*01b0*/  LDC R0, c[0x0][0x3a8] ;  /* 0x0000ea00ff007b82 */ /* 0x000e220000000800 */
[----:B------:R-:W-:Y:S01]  /*01c0*/  BSSY.RECONVERGENT B0, `(.L_x_0) ;  /* 0x0000043000007945 */ /* 0x000fe20003800200 */
[----:B------:R-:W-:Y:S02]  /*01d0*/  IMAD.U32 R18, RZ, RZ, UR10 ;  /* 0x0000000aff127e24 */ /* 0x000fe4000f8e00ff */
[----:B------:R-:W-:Y:S02]  /*01e0*/  IMAD.U32 R15, RZ, RZ, UR5 ;  /* 0x00000005ff0f7e24 */ /* 0x000fe4000f8e00ff */
[----:B------:R-:W-:Y:S02]  /*01f0*/  IMAD.U32 R4, RZ, RZ, UR9 ;  /* 0x00000009ff047e24 */ /* 0x000fe4000f8e00ff */
[----:B------:R-:W-:Y:S02]  /*0200*/  IMAD.U32 R21, RZ, RZ, UR4 ;  /* 0x00000004ff157e24 */ /* 0x000fe4000f8e00ff */
[----:B------:R-:W-:-:S02]  /*0210*/  IMAD.MOV.U32 R19, RZ, RZ, RZ ;  /* 0x000000ffff137224 */ /* 0x000fc400078e00ff */
[----:B------:R-:W-:Y:S02]  /*0220*/  IMAD.MOV.U32 R14, RZ, RZ, RZ ;  /* 0x000000ffff0e7224 */ /* 0x000fe400078e00ff */
[----:B------:R-:W-:Y:S02]  /*0230*/  IMAD.MOV.U32 R23, RZ, RZ, R16 ;  /* 0x000000ffff177224 */ /* 0x000fe400078e0010 */
[----:B------:R-:W-:-:S07]  /*0240*/  IMAD.MOV.U32 R20, RZ, RZ, R17 ;  /* 0x000000ffff147224 */ /* 0x000fce00078e0011 */
.L_x_4:
[----:B------:R-:W-:Y:S01]  /*0250*/  LOP3.LUT R2, R23, 0x1, RZ, 0xc0, !PT ;  /* 0x0000000117027812 */ /* 0x000fe200078ec0ff */
[----:B------:R-:W-:Y:S03]  /*0260*/  BSSY.RECONVERGENT B1, `(.L_x_1) ;  /* 0x0000026000017945 */ /* 0x000fe60003800200 */
[----:B------:R-:W-:-:S04]  /*0270*/  ISETP.NE.U32.AND P0, PT, R2, 0x1, PT ;  /* 0x000000010200780c */ /* 0x000fc80003f05070 */
[----:B------:R-:W-:-:S13]  /*0280*/  ISETP.NE.U32.AND.EX P0, PT, RZ, RZ, PT, P0 ;  /* 0x000000ffff00720c */ /* 0x000fda0003f05100 */
[----:B------:R-:W-:Y:S05]  /*0290*/  @!P0 BRA `(.L_x_2) ;  /* 0x0000000000248947 */ /* 0x000fea0003800000 */
[----:B------:R-:W-:Y:S02]  /*02a0*/  SHF.L.W.U32.HI R4, R4, 0x1f, R21 ;  /* 0x0000001f04047819 */ /* 0x000fe40000010e15 */
[----:B------:R-:W-:Y:S02]  /*02b0*/  SHF.L.W.U32.HI R23, R23, 0x1f, R20 ;  /* 0x0000001f17177819 */ /* 0x000fe40000010e14 */
[----:B------:R-:W-:Y:S02]  /*02c0*/  SHF.L.W.U32.HI R21, R21, 0x1f, R18 ;  /* 0x0000001f15157819 */ /* 0x000fe40000010e12 */
[----:B------:R-:W-:Y:S02]  /*02d0*/  SHF.L.W.U32.HI R20, R20, 0x1f, R19 ;  /* 0x0000001f14147819 */ /* 0x000fe40000010e13 */
[----:B------:R-:W-:Y:S02]  /*02e0*/  SHF.R.U64 R18, R18, 0x1, R15 ;  /* 0x0000000112127819 */ /* 0x000fe4000000120f */
[----:B------:R-:W-:-:S02]  /*02f0*/  SHF.R.U64 R19, R19, 0x1, R14 ;  /* 0x0000000113137819 */ /* 0x000fc4000000120e */
[----:B------:R-:W-:Y:S02]  /*0300*/  SHF.R.U32.HI R15, RZ, 0x1, R15 ;  /* 0x00000001ff0f7819 */ /* 0x000fe4000001160f */
[----:B------:R-:W-:Y:S01]  /*0310*/  SHF.R.U32.HI R14, RZ, 0x1, R14 ;  /* 0x00000001ff0e7819 */ /* 0x000fe2000001160e */
[----:B------:R-:W-:Y:S06]  /*0320*/  BRA `(.L_x_3) ;  /* 0x0000000000647947 */ /* 0x000fec0003800000 */
.L_x_2:
[----:B------:R-:W-:-:S04]  /*0330*/  IMAD.WIDE.U32 R12, R20, 0x3, RZ ;  /* 0x00000003140c7825 */ /* 0x000fc800078e00ff */
[----:B------:R-:W-:-:S04]  /*0340*/  IMAD.WIDE.U32 R6, R21, 0x3, RZ ;  /* 0x0000000315067825 */ /* 0x000fc800078e00ff */
[----:B------:R-:W-:-:S04]  /*0350*/  IMAD.WIDE.U32 R12, P1, RZ, R23, R12 ;  /* 0x00000017ff0c7225 */ /* 0x000fc8000782000c */
[----:B------:R-:W-:-:S04]  /*0360*/  IMAD.WIDE.U32 R2, R23, 0x3, RZ ;  /* 0x0000000317027825 */ /* 0x000fc800078e00ff */
[----:B------:R-:W-:-:S04]  /*0370*/  IMAD.WIDE.U32 R6, P0, RZ, R4, R6 ;  /* 0x00000004ff067225 */ /* 0x000fc80007800006 */
[----:B------:R-:W-:-:S04]  /*0380*/  IMAD.WIDE.U32 R4, R4, 0x3, RZ ;  /* 0x0000000304047825 */ /* 0x000fc800078e00ff */
[----:B------:R-:W-:Y:S01]  /*0390*/  IMAD.X R11, RZ, RZ, RZ, P1 ;  /* 0x000000ffff0b7224 */ /* 0x000fe200008e06ff */
[----:B------:R-:W-:Y:S01]  /*03a0*/  IADD3 R3, P1, PT, R3, R12, RZ ;  /* 0x0000000c03037210 */ /* 0x000fe20007f3e0ff */
[----:B------:R-:W-:Y:S01]  /*03b0*/  IMAD.X R9, RZ, RZ, RZ, P0 ;  /* 0x000000ffff097224 */ /* 0x000fe200000e06ff */
[----:B------:R-:W-:Y:S01]  /*03c0*/  IADD3 R5, P0, PT, R5, R6, RZ ;  /* 0x0000000605057210 */ /* 0x000fe20007f1e0ff */
[----:B------:R-:W-:Y:S02]  /*03d0*/  IMAD.MOV.U32 R10, RZ, RZ, R13 ;  /* 0x000000ffff0a7224 */ /* 0x000fe400078e000d */
[----:B------:R-:W-:Y:S02]  /*03e0*/  IMAD.MOV.U32 R8, RZ, RZ, R7 ;  /* 0x000000ffff087224 */ /* 0x000fe400078e0007 */
[----:B------:R-:W-:-:S04]  /*03f0*/  IMAD.WIDE.U32.X R10, RZ, R20, R10, P1 ;  /* 0x00000014ff0a7225 */ /* 0x000fc800008e040a */
[----:B------:R-:W-:Y:S01]  /*0400*/  IMAD.WIDE.U32.X R8, RZ, R21, R8, P0 ;  /* 0x00000015ff087225 */ /* 0x000fe200000e0408 */
[----:B------:R-:W-:-:S03]  /*0410*/  IADD3 R23, P0, PT, R2, 0x1, RZ ;  /* 0x0000000102177810 */ /* 0x000fc60007f1e0ff */
[----:B------:R-:W-:Y:S01]  /*0420*/  IMAD.WIDE.U32 R10, R19, 0x3, R10 ;  /* 0x00000003130a7825 */ /* 0x000fe200078e000a */
[----:B------:R-:W-:-:S03]  /*0430*/  IADD3.X R20, P0, PT, RZ, R3, RZ, P0, !PT ;  /* 0x00000003ff147210 */ /* 0x000fc6000071e4ff */
[----:B------:R-:W-:Y:S01]  /*0440*/  IMAD.WIDE.U32 R8, R18, 0x3, R8 ;  /* 0x0000000312087825 */ /* 0x000fe200078e0008 */
[----:B------:R-:W-:-:S03]  /*0450*/  IADD3.X R19, P0, PT, RZ, R10, RZ, P0, !PT ;  /* 0x0000000aff137210 */ /* 0x000fc6000071e4ff */
[----:B------:R-:W-:Y:S02]  /*0460*/  IMAD R15, R15, 0x3, RZ ;  /* 0x000000030f0f7824 */ /* 0x000fe400078e02ff */
[----:B------:R-:W-:Y:S02]  /*0470*/  IMAD R3, R14, 0x3, RZ ;  /* 0x000000030e037824 */ /* 0x000fe400078e02ff */
[----:B------:R-:W-:Y:S02]  /*0480*/  IMAD.IADD R15, R9, 0x1, R15 ;  /* 0x00000001090f7824 */ /* 0x000fe400078e020f */
[----:B------:R-:W-:Y:S02]  /*0490*/  IMAD.MOV.U32 R18, RZ, RZ, R8 ;  /* 0x000000ffff127224 */ /* 0x000fe400078e0008 */
[----:B------:R-:W-:Y:S02]  /*04a0*/  IMAD.X R14, R11, 0x1, R3, P0 ;  /* 0x000000010b0e7824 */ /* 0x000fe400000e0603 */
[----:B------:R-:W-:-:S07]  /*04b0*/  IMAD.MOV.U32 R21, RZ, RZ, R5 ;  /* 0x000000ffff157224 */ /* 0x000fce00078e0005 */
.L_x_3:
[----:B------:R-:W-:Y:S05]  /*04c0*/  BSYNC.RECONVERGENT B1 ;  /* 0x0000000000017941 */ /* 0x000fea0003800200 */
.L_x_1:
[----:B0-----:R-:W-:Y:S02]  /*04d0*/  ISETP.GT.AND P0, PT, R0, 0x3f, PT ;  /* 0x0000003f0000780c */ /* 0x001fe40003f04270 */
[-CC-:B------:R-:W-:Y:S02]  /*04e0*/  SHF.R.U64 R2, R4, R0.reuse, R21.reuse ;  /* 0x0000000004027219 */ /* 0x180fe40000001215 */
[C---:B------:R-:W-:Y:S02]  /*04f0*/  SHF.L.U32 R5, R18.reuse, UR6, RZ ;  /* 0x0000000612057c19 */ /* 0x040fe400080006ff */
[----:B------:R-:W-:Y:S02]  /*0500*/  SHF.R.U32.HI R3, RZ, R0, R21 ;  /* 0x00000000ff037219 */ /* 0x000fe40000011615 */
[----:B------:R-:W-:Y:S02]  /*0510*/  SHF.L.U64.HI R6, R18, UR6, R15 ;  /* 0x0000000612067c19 */ /* 0x000fe4000801020f */
[----:B------:R-:W-:-:S02]  /*0520*/  LOP3.LUT R5, R2, R5, RZ, 0xfc, !PT ;  /* 0x0000000502057212 */ /* 0x000fc400078efcff */
[C-C-:B------:R-:W-:Y:S02]  /*0530*/  SHF.R.U64 R2, R18.reuse, R0, R15.reuse ;  /* 0x0000000012027219 */ /* 0x140fe4000000120f */
[--C-:B------:R-:W-:Y:S02]  /*0540*/  @P0 SHF.R.U64 R5, R18, UR7, R15.reuse ;  /* 0x0000000712050c19 */ /* 0x100fe4000800120f */
[----:B------:R-:W-:Y:S02]  /*0550*/  LOP3.LUT R6, R3, R6, RZ, 0xfc, !PT ;  /* 0x0000000603067212 */ /* 0x000fe400078efcff */
[--C-:B------:R-:W-:Y:S02]  /*0560*/  @P0 SHF.R.U32.HI R6, RZ, UR7, R15.reuse ;  /* 0x00000007ff060c19 */ /* 0x100fe4000801160f */
[----:B------:R-:W-:Y:S02]  /*0570*/  SHF.R.U32.HI R3, RZ, R0, R15 ;  /* 0x00000000ff037219 */ /* 0x000fe4000001160f */
[----:B------:R-:W-:-:S04]  /*0580*/  LOP3.LUT P0, RZ, R5, R2, RZ, 0xfc, !PT ;  /* 0x0000000205ff7212 */ /* 0x000fc8000780fcff */
[----:B------:R-:W-:-:S13]  /*0590*/  LOP3.LUT P0, RZ, R6, R3, RZ, 0xfc, P0 ;  /* 0x0000000306ff7212 */ /* 0x000fda000000fcff */
[----:B------:R-:W-:Y:S05]  /*05a0*/  @!P0 EXIT ;  /* 0x000000000000894d */ /* 0x000fea0003800000 */
[----:B------:R-:W-:-:S04]  /*05b0*/  LOP3.LUT R2, R4, 0x1, RZ, 0xc0, !PT ;  /* 0x0000000104027812 */ /* 0x000fc800078ec0ff */
[----:B------:R-:W-:-:S04]  /*05c0*/  ISETP.NE.U32.AND P0, PT, R2, 0x1, PT ;  /* 0x000000010200780c */ /* 0x000fc80003f05070 */
[----:B------:R-:W-:-:S13]  /*05d0*/  ISETP.NE.U32.AND.EX P0, PT, RZ, RZ, PT, P0 ;  /* 0x000000ffff00720c */ /* 0x000fda0003f05100 */
[----:B------:R-:W-:Y:S05]  /*05e0*/  @P0 BRA `(.L_x_4) ;  /* 0xfffffffc00180947 */ /* 0x000fea000383ffff */
[----:B------:R-:W-:Y:S05]  /*05f0*/  BSYNC.RECONVERGENT B0 ;  /* 0x0000000000007941 */ /* 0x000fea0003800200 */
.L_x_0:
[----:B------:R-:W-:Y:S01]  /*0600*/  ISETP.GE.U32.AND P0, PT, R16, 0x2, PT ;  /* 0x000000021000780c */ /* 0x000fe20003f06070 */
[----:B------:R-:W0:Y:S01]  /*0610*/  LDCU.64 UR36, c[0x0][0x358] ;  /* 0x00006b00ff2477ac */ /* 0x000e220008000a00 */
[----:B------:R-:W-:Y:S01]  /*0620*/  BSSY.RECONVERGENT B6, `(.L_x_5) ;  /* 0x00001bc000067945 */ /* 0x000fe20003800200 */
[----:B------:R-:W-:Y:S01]  /*0630*/  IMAD.MOV.U32 R18, RZ, RZ, RZ ;  /* 0x000000ffff127224 */ /* 0x000fe200078e00ff */
[----:B------:R-:W-:Y:S01]  /*0640*/  ISETP.GE.U32.AND.EX P0, PT, R17, RZ, PT, P0 ;  /* 0x000000ff1100720c */ /* 0x000fe20003f06100 */
[----:B------:R-:W1:-:S12]  /*0650*/  LDCU.64 UR38, c[0x0][0x390] ;  /* 0x00007200ff2677ac */ /* 0x000e580008000a00 */
[----:B------:R-:W-:Y:S05]  /*0660*/  @!P0 BRA `(.L_x_6) ;  /* 0x0000001800dc8947 */ /* 0x000fea0003800000 */
[----:B------:R-:W2:Y:S01]  /*0670*/  LDC.64 R2, c[0x0][0x388] ;  /* 0x0000e200ff027b82 */ /* 0x000ea20000000a00 */
[----:B------:R-:W-:Y:S02]  /*0680*/  IMAD.MOV.U32 R6, RZ, RZ, RZ ;  /* 0x000000ffff067224 */ /* 0x000fe400078e00ff */
[----:B------:R-:W-:Y:S02]  /*0690*/  IMAD.MOV.U32 R0, RZ, RZ, RZ ;  /* 0x000000ffff007224 */ /* 0x000fe400078e00ff */
[----:B------:R-:W-:Y:S02]  /*06a0*/  IMAD.MOV.U32 R10, RZ, RZ, RZ ;  /* 0x000000ffff0a7224 */ /* 0x000fe400078e00ff */
[----:B------:R-:W-:Y:S02]  /*06b0*/  IMAD.MOV.U32 R18, RZ, RZ, RZ ;  /* 0x000000ffff127224 */ /* 0x000fe400078e00ff */
[----:B------:R-:W-:Y:S02]  /*06c0*/  IMAD.MOV.U32 R13, RZ, RZ, R16 ;  /* 0x000000ffff0d7224 */ /* 0x000fe400078e0010 */
[----:B------:R-:W-:-:S07]  /*06d0*/  IMAD.MOV.U32 R8, RZ, RZ, R17 ;  /* 0x000000ffff087224 */ /* 0x000fce00078e0011 */
.L_x_33:
[----:B------:R-:W-:Y:S01]  /*06e0*/  ISETP.NE.U32.AND P0, PT, R6, RZ, PT ;  /* 0x000000ff0600720c */ /* 0x000fe20003f05070 */
[----:B------:R-:W-:Y:S01]  /*06f0*/  BSSY.RELIABLE B0, `(.L_x_7) ;  /* 0x0000011000007945 */ /* 0x000fe20003800100 */
[----:B------:R-:W-:Y:S02]  /*0700*/  ISETP.GT.U32.AND P1, PT, R13, 0x3fffffff, PT ;  /* 0x3fffffff0d00780c */ /* 0x000fe40003f24070 */
[----:B------:R-:W-:Y:S02]  /*0710*/  ISETP.NE.AND.EX P0, PT, R0, RZ, PT, P0 ;  /* 0x000000ff0000720c */ /* 0x000fe40003f05300 */
[----:B------:R-:W-:Y:S02]  /*0720*/  ISETP.NE.U32.AND P2, PT, R6, RZ, PT ;  /* 0x000000ff0600720c */ /* 0x000fe40003f45070 */
[----:B------:R-:W-:Y:S02]  /*0730*/  ISETP.GT.U32.AND.EX P1, PT, R8, RZ, PT, P1 ;  /* 0x000000ff0800720c */ /* 0x000fe40003f24110 */
[----:B------:R-:W-:-:S02]  /*0740*/  ISETP.NE.AND.EX P2, PT, R0, RZ, PT, P2 ;  /* 0x000000ff0000720c */ /* 0x000fc40003f45320 */
[----:B------:R-:W-:-:S05]  /*0750*/  SEL R4, RZ, 0xffffffff, !P1 ;  /* 0xffffffffff047807 */ /* 0x000fca0004800000 */
[----:B------:R-:W-:-:S04]  /*0760*/  @P0 SEL R4, RZ, 0xffffffff, !P2 ;  /* 0xffffffffff040807 */ /* 0x000fc80005000000 */
[----:B------:R-:W-:-:S04]  /*0770*/  LOP3.LUT R4, R4, 0x1, RZ, 0xc0, !PT ;  /* 0x0000000104047812 */ /* 0x000fc800078ec0ff */
[----:B------:R-:W-:-:S13]  /*0780*/  ISETP.NE.U32.AND P0, PT, R4, 0x1, PT ;  /* 0x000000010400780c */ /* 0x000fda0003f05070 */
[----:B------:R-:W-:Y:S05]  /*0790*/  @!P0 BRA `(.L_x_8) ;  /* 0x0000000000188947 */ /* 0x000fea0003800000 */
[----:B-1----:R-:W-:-:S04]  /*07a0*/  LEA R4, P0, R13, UR38, 0x2 ;  /* 0x000000260d047c11 */ /* 0x002fc8000f8010ff */
[----:B------:R-:W-:-:S06]  /*07b0*/  LEA.HI.X R5, R13, UR39, R8, 0x2, P0 ;  /* 0x000000270d057c11 */ /* 0x000fcc00080f1408 */
[----:B0-----:R-:W3:Y:S02]  /*07c0*/  LDG.E R5, desc[UR36][R4.64] ;  /* 0x0000002404057981 */ /* 0x001ee4000c1e1900 */
[----:B---3--:R-:W-:-:S13]  /*07d0*/  ISETP.NE.AND P0, PT, R5, -0x1, PT ;  /* 0xffffffff0500780c */ /* 0x008fda0003f05270 */
[----:B------:R-:W-:Y:S05]  /*07e0*/  @P0 BREAK.RELIABLE B0 ;  /* 0x0000000000000942 */ /* 0x000fea0003800100 */
[----:B------:R-:W-:Y:S05]  /*07f0*/  @P0 BRA `(.L_x_9) ;  /* 0x0000001800500947 */ /* 0x000fea0003800000 */
.L_x_8:
[----:B01----:R-:W-:Y:S05]  /*0800*/  BSYNC.RELIABLE B0 ;  /* 0x0000000000007941 */ /* 0x003fea0003800100 */
.L_x_7:
[----:B------:R-:W-:-:S13]  /*0810*/  ISETP.NE.AND P0, PT, R10, 0x400, PT ;  /* 0x000004000a00780c */ /* 0x000fda0003f05270 */
[----:B------:R-:W-:Y:S05]  /*0820*/  @!P0 BRA `(.L_x_10) ;  /* 0x00000018004c8947 */ /* 0x000fea0003800000 */
[----:B------:R-:W-:Y:S01]  /*0830*/  IADD3 R15, P0, PT, R13, 0x1, RZ ;  /* 0x000000010d0f7810 */ /* 0x000fe20007f1e0ff */
[----:B------:R-:W-:Y:S01]  /*0840*/  BSSY.RECONVERGENT B0, `(.L_x_11) ;  /* 0x0000010000007945 */ /* 0x000fe20003800200 */
[----:B------:R-:W-:Y:S02]  /*0850*/  IMAD.MOV.U32 R7, RZ, RZ, 0x40 ;  /* 0x00000040ff077424 */ /* 0x000fe400078e00ff */
[----:B------:R-:W-:Y:S02]  /*0860*/  IADD3.X R12, P0, PT, RZ, R8, RZ, P0, !PT ;  /* 0x00000008ff0c7210 */ /* 0x000fe4000071e4ff */
[----:B------:R-:W-:-:S04]  /*0870*/  ISETP.NE.U32.AND P1, PT, R15, RZ, PT ;  /* 0x000000ff0f00720c */ /* 0x000fc80003f25070 */
[----:B------:R-:W-:-:S13]  /*0880*/  ISETP.NE.AND.EX P1, PT, R12, RZ, PT, P1 ;  /* 0x000000ff0c00720c */ /* 0x000fda0003f25310 */
[----:B------:R-:W-:Y:S05]  /*0890*/  @!P1 BRA `(.L_x_12) ;  /* 0x0000000000289947 */ /* 0x000fea0003800000 */
[----:B------:R-:W-:-:S05]  /*08a0*/  IADD3 R4, P1, PT, RZ, -R15, RZ ;  /* 0x8000000fff047210 */ /* 0x000fca0007f3e0ff */
[----:B------:R-:W-:-:S05]  /*08b0*/  IMAD.X R8, RZ, RZ, ~R12, P1 ;  /* 0x000000ffff087224 */ /* 0x000fca00008e0e0c */
[----:B------:R-:W-:-:S04]  /*08c0*/  LOP3.LUT R8, R12, R8, RZ, 0xc0, !PT ;  /* 0x000000080c087212 */ /* 0x000fc800078ec0ff */
[----:B------:R-:W-:-:S13]  /*08d0*/  ISETP.NE.U32.AND P1, PT, R8, RZ, PT ;  /* 0x000000ff0800720c */ /* 0x000fda0003f25070 */
[----:B------:R-:W-:-:S04]  /*08e0*/  @!P1 LOP3.LUT R8, R15, R4, RZ, 0xc0, !PT ;  /* 0x000000040f089212 */ /* 0x000fc800078ec0ff */
[----:B------:R-:W0:Y:S02]  /*08f0*/  FLO.U32 R4, R8 ;  /* 0x0000000800047300 */ /* 0x000e2400000e0000 */
[C---:B0-----:R-:W-:Y:S02]  /*0900*/  IADD3 R5, PT, PT, -R4.reuse, 0x1f, RZ ;  /* 0x0000001f04057810 */ /* 0x041fe40007ffe1ff */
[----:B------:R-:W-:-:S03]  /*0910*/  IADD3 R4, PT, PT, -R4, 0x3f, RZ ;  /* 0x0000003f04047810 */ /* 0x000fc60007ffe1ff */
[----:B------:R-:W-:-:S05]  /*0920*/  @P1 IMAD.MOV R4, RZ, RZ, R5 ;  /* 0x000000ffff041224 */ /* 0x000fca00078e0205 */
[----:B------:R-:W-:-:S07]  /*0930*/  IADD3 R7, PT, PT, -R4, 0x3f, RZ ;  /* 0x0000003f04077810 */ /* 0x000fce0007ffe1ff */
.L_x_12:
[----:B------:R-:W-:Y:S05]  /*0940*/  BSYNC.RECONVERGENT B0 ;  /* 0x0000000000007941 */ /* 0x000fea0003800200 */
.L_x_11:
[----:B--2---:R-:W-:-:S06]  /*0950*/  IMAD.WIDE R4, R7, 0x8, R2 ;  /* 0x0000000807047825 */ /* 0x004fcc00078e0202 */
[----:B------:R-:W2:Y:S01]  /*0960*/  LDG.E.64 R4, desc[UR36][R4.64] ;  /* 0x0000002404047981 */ /* 0x000ea2000c1e1b00 */
[----:B------:R-:W-:Y:S01]  /*0970*/  IADD3.X R11, P0, PT, RZ, R6, RZ, P0, !PT ;  /* 0x00000006ff0b7210 */ /* 0x000fe2000071e4ff */
[----:B------:R-:W-:Y:S01]  /*0980*/  VIADD R13, R7, 0xffffffc0 ;  /* 0xffffffc0070d7836 */ /* 0x000fe20000000000 */
[-CC-:B------:R-:W-:Y:S01]  /*0990*/  SHF.R.U32.HI R8, RZ, R7.reuse, R12.reuse ;  /* 0x00000007ff087219 */ /* 0x180fe2000001160c */
[----:B------:R-:W-:Y:S01]  /*09a0*/  BSSY.RECONVERGENT B0, `(.L_x_13) ;  /* 0x0000028000007945 */ /* 0x000fe20003800200 */
[----:B------:R-:W-:Y:S01]  /*09b0*/  SHF.R.U64 R15, R15, R7, R12 ;  /* 0x000000070f0f7219 */ /* 0x000fe2000000120c */
[----:B------:R-:W-:Y:S01]  /*09c0*/  IMAD.X R6, RZ, RZ, R0, P0 ;  /* 0x000000ffff067224 */ /* 0x000fe200000e0600 */
[C---:B------:R-:W-:Y:S02]  /*09d0*/  ISETP.GT.AND P0, PT, R7.reuse, 0x3f, PT ;  /* 0x0000003f0700780c */ /* 0x040fe40003f04270 */
[----:B------:R-:W-:-:S04]  /*09e0*/  IADD3 R0, PT, PT, -R7, 0x40, RZ ;  /* 0x0000004007007810 */ /* 0x000fc80007ffe1ff */
[CCC-:B------:R-:W-:Y:S02]  /*09f0*/  SHF.L.U64.HI R19, R11.reuse, R0.reuse, R6.reuse ;  /* 0x000000000b137219 */ /* 0x1c0fe40000010206 */
[----:B------:R-:W-:Y:S02]  /*0a00*/  SHF.L.U32 R0, R11, R0, RZ ;  /* 0x000000000b007219 */ /* 0x000fe400000006ff */
[----:B------:R-:W-:Y:S02]  /*0a10*/  LOP3.LUT R19, R8, R19, RZ, 0xfc, !PT ;  /* 0x0000001308137212 */ /* 0x000fe400078efcff */
[----:B------:R-:W-:Y:S02]  /*0a20*/  LOP3.LUT R15, R15, R0, RZ, 0xfc, !PT ;  /* 0x000000000f0f7212 */ /* 0x000fe400078efcff */
[-CC-:B------:R-:W-:Y:S02]  /*0a30*/  @P0 SHF.R.U32.HI R19, RZ, R13.reuse, R6.reuse ;  /* 0x0000000dff130219 */ /* 0x180fe40000011606 */
[----:B------:R-:W-:-:S03]  /*0a40*/  @P0 SHF.R.U64 R15, R11, R13, R6 ;  /* 0x0000000d0b0f0219 */ /* 0x000fc60000001206 */
[----:B--2---:R-:W-:-:S04]  /*0a50*/  IMAD.WIDE.U32 R8, R19, R4, RZ ;  /* 0x0000000413087225 */ /* 0x004fc800078e00ff */
[----:B------:R-:W-:-:S04]  /*0a60*/  IMAD.WIDE.U32 R8, P0, R5, R15, R8 ;  /* 0x0000000f05087225 */ /* 0x000fc80007800008 */
[----:B------:R-:W-:-:S04]  /*0a70*/  IMAD.WIDE.U32 R14, R15, R4, RZ ;  /* 0x000000040f0e7225 */ /* 0x000fc800078e00ff */
[----:B------:R-:W-:Y:S01]  /*0a80*/  IMAD.X R13, RZ, RZ, RZ, P0 ;  /* 0x000000ffff0d7224 */ /* 0x000fe200000e06ff */
[----:B------:R-:W-:Y:S01]  /*0a90*/  IADD3 R15, P1, PT, R15, R8, RZ ;  /* 0x000000080f0f7210 */ /* 0x000fe20007f3e0ff */
[----:B------:R-:W-:Y:S01]  /*0aa0*/  IMAD.MOV.U32 R12, RZ, RZ, R9 ;  /* 0x000000ffff0c7224 */ /* 0x000fe200078e0009 */
[----:B------:R-:W-:-:S03]  /*0ab0*/  IADD3 R0, P0, PT, R14, -0x1, RZ ;  /* 0xffffffff0e007810 */ /* 0x000fc60007f1e0ff */
[----:B------:R-:W-:Y:S01]  /*0ac0*/  IMAD.WIDE.U32.X R8, R5, R19, R12, P1 ;  /* 0x0000001305087225 */ /* 0x000fe200008e040c */
[----:B------:R-:W-:Y:S02]  /*0ad0*/  SHF.R.U64 R13, R11, R7, R6 ;  /* 0x000000070b0d7219 */ /* 0x000fe40000001206 */
[----:B------:R-:W-:Y:S02]  /*0ae0*/  ISETP.NE.U32.AND P1, PT, R0, RZ, PT ;  /* 0x000000ff0000720c */ /* 0x000fe40003f25070 */
[----:B------:R-:W-:Y:S01]  /*0af0*/  IADD3.X R11, P0, PT, R15, -0x1, RZ, P0, !PT ;  /* 0xffffffff0f0b7810 */ /* 0x000fe2000071e4ff */
[----:B------:R-:W-:Y:S01]  /*0b00*/  IMAD.WIDE.U32 R8, R4, R13, R8 ;  /* 0x0000000d04087225 */ /* 0x000fe200078e0008 */
[----:B------:R-:W-:Y:S02]  /*0b10*/  SHF.R.U32.HI R15, RZ, R7, R6 ;  /* 0x00000007ff0f7219 */ /* 0x000fe40000011606 */
[----:B------:R-:W-:Y:S02]  /*0b20*/  ISETP.NE.AND.EX P1, PT, R11, RZ, PT, P1 ;  /* 0x000000ff0b00720c */ /* 0x000fe40003f25310 */
[----:B------:R-:W-:Y:S01]  /*0b30*/  IADD3.X R6, P0, PT, R8, -0x1, RZ, P0, !PT ;  /* 0xffffffff08067810 */ /* 0x000fe2000071e4ff */
[----:B------:R-:W-:-:S04]  /*0b40*/  IMAD R4, R15, R4, RZ ;  /* 0x000000040f047224 */ /* 0x000fc800078e02ff */
[----:B------:R-:W-:Y:S02]  /*0b50*/  IMAD R13, R5, R13, R4 ;  /* 0x0000000d050d7224 */ /* 0x000fe400078e0204 */
[----:B------:R-:W-:-:S04]  /*0b60*/  IMAD.MOV.U32 R4, RZ, RZ, 0x40 ;  /* 0x00000040ff047424 */ /* 0x000fc800078e00ff */
        /* <DEDUP_REMOVED lines=11> */
.L_x_14:
[----:B------:R-:W-:Y:S05]  /*0c20*/  BSYNC.RECONVERGENT B0 ;  /* 0x0000000000007941 */ /* 0x000fea0003800200 */
.L_x_13:
[C---:B------:R-:W-:Y:S02]  /*0c30*/  ISETP.GT.AND P1, PT, R4.reuse, 0x3f, PT ;  /* 0x0000003f0400780c */ /* 0x040fe40003f24270 */
[----:B------:R-:W-:Y:S02]  /*0c40*/  IADD3 R5, PT, PT, -R4, 0x40, RZ ;  /* 0x0000004004057810 */ /* 0x000fe40007ffe1ff */
[----:B------:R-:W-:Y:S02]  /*0c50*/  IADD3.X R13, PT, PT, R9, -0x1, R13, P0, !PT ;  /* 0xffffffff090d7810 */ /* 0x000fe400007fe40d */
[-C--:B------:R-:W-:Y:S02]  /*0c60*/  SHF.R.U64 R9, R0, R4.reuse, R11 ;  /* 0x0000000400097219 */ /* 0x080fe4000000120b */
[CC--:B------:R-:W-:Y:S02]  /*0c70*/  SHF.L.U32 R0, R6.reuse, R5.reuse, RZ ;  /* 0x0000000506007219 */ /* 0x0c0fe400000006ff */
[----:B------:R-:W-:Y:S01]  /*0c80*/  SHF.L.U64.HI R8, R6, R5, R13 ;  /* 0x0000000506087219 */ /* 0x000fe2000001020d */
[----:B------:R-:W-:Y:S01]  /*0c90*/  VIADD R5, R4, 0xffffffc0 ;  /* 0xffffffc004057836 */ /* 0x000fe20000000000 */
[----:B------:R-:W-:-:S02]  /*0ca0*/  SHF.R.U32.HI R11, RZ, R4, R11 ;  /* 0x00000004ff0b7219 */ /* 0x000fc4000001160b */
[----:B------:R-:W-:Y:S02]  /*0cb0*/  LOP3.LUT R9, R9, R0, RZ, 0xfc, !PT ;  /* 0x0000000009097212 */ /* 0x000fe400078efcff */
[----:B------:R-:W-:Y:S02]  /*0cc0*/  LOP3.LUT R8, R11, R8, RZ, 0xfc, !PT ;  /* 0x000000080b087212 */ /* 0x000fe400078efcff */
[CCC-:B------:R-:W-:Y:S02]  /*0cd0*/  SHF.R.U64 R11, R6.reuse, R4.reuse, R13.reuse ;  /* 0x00000004060b7219 */ /* 0x1c0fe4000000120d */
[-CC-:B------:R-:W-:Y:S02]  /*0ce0*/  @P1 SHF.R.U64 R9, R6, R5.reuse, R13.reuse ;  /* 0x0000000506091219 */ /* 0x180fe4000000120d */
[--C-:B------:R-:W-:Y:S02]  /*0cf0*/  @P1 SHF.R.U32.HI R8, RZ, R5, R13.reuse ;  /* 0x00000005ff081219 */ /* 0x100fe4000001160d */
[----:B------:R-:W-:-:S02]  /*0d00*/  SHF.R.U32.HI R6, RZ, R4, R13 ;  /* 0x00000004ff067219 */ /* 0x000fc4000001160d */
[----:B------:R-:W-:Y:S02]  /*0d10*/  ISETP.EQ.U32.AND P1, PT, R11, RZ, PT ;  /* 0x000000ff0b00720c */ /* 0x000fe40003f22070 */
[----:B------:R-:W-:Y:S02]  /*0d20*/  ISETP.GE.U32.AND P0, PT, R9, 0x2, PT ;  /* 0x000000020900780c */ /* 0x000fe40003f06070 */
[----:B------:R-:W-:Y:S02]  /*0d30*/  ISETP.EQ.AND.EX P1, PT, R6, RZ, PT, P1 ;  /* 0x000000ff0600720c */ /* 0x000fe40003f22310 */
[----:B------:R-:W-:Y:S02]  /*0d40*/  ISETP.GE.U32.AND.EX P0, PT, R8, RZ, PT, P0 ;  /* 0x000000ff0800720c */ /* 0x000fe40003f06100 */
[----:B------:R-:W-:-:S11]  /*0d50*/  IADD3 R18, PT, PT, R4, R7, R18 ;  /* 0x0000000704127210 */ /* 0x000fd60007ffe012 */
[----:B------:R-:W-:Y:S05]  /*0d60*/  @!P0 BRA P1, `(.L_x_6) ;  /* 0x00000014001c8947 */ /* 0x000fea0000800000 */
        /* <DEDUP_REMOVED lines=12> */
[----:B------:R-:W-:-:S04]  /*0e30*/  LEA R4, P0, R9, UR38, 0x2 ;  /* 0x0000002609047c11 */ /* 0x000fc8000f8010ff */
[----:B------:R-:W-:-:S06]  /*0e40*/  LEA.HI.X R5, R9, UR39, R8, 0x2, P0 ;  /* 0x0000002709057c11 */ /* 0x000fcc00080f1408 */
[----:B------:R-:W2:Y:S02]  /*0e50*/  LDG.E R5, desc[UR36][R4.64] ;  /* 0x0000002404057981 */ /* 0x000ea4000c1e1900 */
[----:B--2---:R-:W-:-:S13]  /*0e60*/  ISETP.NE.AND P0, PT, R5, -0x1, PT ;  /* 0xffffffff0500780c */ /* 0x004fda0003f05270 */
[----:B------:R-:W-:Y:S05]  /*0e70*/  @P0 BREAK.RELIABLE B0 ;  /* 0x0000000000000942 */ /* 0x000fea0003800100 */
[----:B------:R-:W-:Y:S05]  /*0e80*/  @P0 BRA `(.L_x_9) ;  /* 0x0000001000ac0947 */ /* 0x000fea0003800000 */
.L_x_16:
[----:B------:R-:W-:Y:S05]  /*0e90*/  BSYNC.RELIABLE B0 ;  /* 0x0000000000007941 */ /* 0x000fea0003800100 */
.L_x_15:
        /* <DEDUP_REMOVED lines=17> */
.L_x_18:
[----:B------:R-:W-:Y:S05]  /*0fb0*/  BSYNC.RECONVERGENT B0 ;  /* 0x0000000000007941 */ /* 0x000fea0003800200 */
.L_x_17:
[----:B------:R-:W-:-:S06]  /*0fc0*/  IMAD.WIDE R4, R7, 0x8, R2 ;  /* 0x0000000807047825 */ /* 0x000fcc00078e0202 */
[----:B------:R-:W2:Y:S01]  /*0fd0*/  LDG.E.64 R4, desc[UR36][R4.64] ;  /* 0x0000002404047981 */ /* 0x000ea2000c1e1b00 */
[----:B------:R-:W-:Y:S01]  /*0fe0*/  IADD3.X R11, P0, PT, RZ, R11, RZ, P0, !PT ;  /* 0x0000000bff0b7210 */ /* 0x000fe2000071e4ff */
[C---:B------:R-:W-:Y:S01]  /*0ff0*/  VIADD R13, R7.reuse, 0xffffffc0 ;  /* 0xffffffc0070d7836 */ /* 0x040fe20000000000 */
[C---:B------:R-:W-:Y:S01]  /*1000*/  IADD3 R0, PT, PT, -R7.reuse, 0x40, RZ ;  /* 0x0000004007007810 */ /* 0x040fe20007ffe1ff */
[----:B------:R-:W-:Y:S01]  /*1010*/  BSSY.RECONVERGENT B0, `(.L_x_19) ;  /* 0x0000028000007945 */ /* 0x000fe20003800200 */
[-C--:B------:R-:W-:Y:S01]  /*1020*/  SHF.R.U32.HI R8, RZ, R7.reuse, R12 ;  /* 0x00000007ff087219 */ /* 0x080fe2000001160c */
[----:B------:R-:W-:Y:S01]  /*1030*/  IMAD.X R6, RZ, RZ, R6, P0 ;  /* 0x000000ffff067224 */ /* 0x000fe200000e0606 */
[----:B------:R-:W-:Y:S02]  /*1040*/  ISETP.GT.AND P0, PT, R7, 0x3f, PT ;  /* 0x0000003f0700780c */ /* 0x000fe40003f04270 */
[----:B------:R-:W-:Y:S02]  /*1050*/  SHF.R.U64 R15, R9, R7, R12 ;  /* 0x00000007090f7219 */ /* 0x000fe4000000120c */
[----:B------:R-:W-:-:S02]  /*1060*/  SHF.L.U64.HI R19, R11, R0, R6 ;  /* 0x000000000b137219 */ /* 0x000fc40000010206 */
[----:B------:R-:W-:Y:S02]  /*1070*/  SHF.L.U32 R0, R11, R0, RZ ;  /* 0x000000000b007219 */ /* 0x000fe400000006ff */
[----:B------:R-:W-:Y:S02]  /*1080*/  LOP3.LUT R19, R8, R19, RZ, 0xfc, !PT ;  /* 0x0000001308137212 */ /* 0x000fe400078efcff */
[----:B------:R-:W-:-:S03]  /*1090*/  LOP3.LUT R15, R15, R0, RZ, 0xfc, !PT ;  /* 0x000000000f0f7212 */ /* 0x000fc600078efcff */
        /* <DEDUP_REMOVED lines=31> */
.L_x_20:
[----:B------:R-:W-:Y:S05]  /*1290*/  BSYNC.RECONVERGENT B0 ;  /* 0x0000000000007941 */ /* 0x000fea0003800200 */
.L_x_19:
        /* <DEDUP_REMOVED lines=38> */
.L_x_22:
[----:B------:R-:W-:Y:S05]  /*1500*/  BSYNC.RELIABLE B0 ;  /* 0x0000000000007941 */ /* 0x000fea0003800100 */
.L_x_21:
        /* <DEDUP_REMOVED lines=17> */
.L_x_24:
[----:B------:R-:W-:Y:S05]  /*1620*/  BSYNC.RECONVERGENT B0 ;  /* 0x0000000000007941 */ /* 0x000fea0003800200 */
.L_x_23:
        /* <DEDUP_REMOVED lines=45> */
.L_x_26:
[----:B------:R-:W-:Y:S05]  /*1900*/  BSYNC.RECONVERGENT B0 ;  /* 0x0000000000007941 */ /* 0x000fea0003800200 */
.L_x_25:
        /* <DEDUP_REMOVED lines=9> */
[C-C-:B------:R-:W-:Y:S02]  /*19a0*/  SHF.R.U64 R0, R6.reuse, R4, R13.reuse ;  /* 0x0000000406007219 */ /* 0x140fe4000000120d */
[-CC-:B------:R-:W-:Y:S02]  /*19b0*/  @P1 SHF.R.U64 R9, R6, R5.reuse, R13.reuse ;  /* 0x0000000506091219 */ /* 0x180fe4000000120d */
[----:B------:R-:W-:Y:S02]  /*19c0*/  LOP3.LUT R8, R11, R8, RZ, 0xfc, !PT ;  /* 0x000000080b087212 */ /* 0x000fe400078efcff */
        /* <DEDUP_REMOVED lines=8> */
[C---:B------:R-:W-:Y:S01]  /*1a50*/  ISETP.NE.U32.AND P0, PT, R0.reuse, RZ, PT ;  /* 0x000000ff0000720c */ /* 0x040fe20003f05070 */
[----:B------:R-:W-:Y:S01]  /*1a60*/  BSSY.RELIABLE B0, `(.L_x_27) ;  /* 0x0000011000007945 */ /* 0x000fe20003800100 */
[----:B------:R-:W-:Y:S02]  /*1a70*/  ISETP.GT.U32.AND P1, PT, R9, 0x3fffffff, PT ;  /* 0x3fffffff0900780c */ /* 0x000fe40003f24070 */
[C---:B------:R-:W-:Y:S02]  /*1a80*/  ISETP.NE.AND.EX P0, PT, R11.reuse, RZ, PT, P0 ;  /* 0x000000ff0b00720c */ /* 0x040fe40003f05300 */
        /* <DEDUP_REMOVED lines=14> */
.L_x_28:
[----:B------:R-:W-:Y:S05]  /*1b70*/  BSYNC.RELIABLE B0 ;  /* 0x0000000000007941 */ /* 0x000fea0003800100 */
.L_x_27:
        /* <DEDUP_REMOVED lines=17> */
.L_x_30:
[----:B------:R-:W-:Y:S05]  /*1c90*/  BSYNC.RECONVERGENT B0 ;  /* 0x0000000000007941 */ /* 0x000fea0003800200 */
.L_x_29:
[----:B------:R-:W-:-:S06]  /*1ca0*/  IMAD.WIDE R4, R7, 0x8, R2 ;  /* 0x0000000807047825 */ /* 0x000fcc00078e0202 */
[----:B------:R-:W2:Y:S01]  /*1cb0*/  LDG.E.64 R4, desc[UR36][R4.64] ;  /* 0x0000002404047981 */ /* 0x000ea2000c1e1b00 */
[----:B------:R-:W-:Y:S01]  /*1cc0*/  IADD3.X R6, P0, PT, RZ, R0, RZ, P0, !PT ;  /* 0x00000000ff067210 */ /* 0x000fe2000071e4ff */
[----:B------:R-:W-:Y:S01]  /*1cd0*/  BSSY.RECONVERGENT B0, `(.L_x_31) ;  /* 0x000002b000007945 */ /* 0x000fe20003800200 */
[C---:B------:R-:W-:Y:S02]  /*1ce0*/  IADD3 R9, PT, PT, -R7.reuse, 0x40, RZ ;  /* 0x0000004007097810 */ /* 0x040fe40007ffe1ff */
[-CC-:B------:R-:W-:Y:S01]  /*1cf0*/  SHF.R.U32.HI R0, RZ, R7.reuse, R8.reuse ;  /* 0x00000007ff007219 */ /* 0x180fe20000011608 */
[----:B------:R-:W-:Y:S01]  /*1d00*/  IMAD.X R11, RZ, RZ, R11, P0 ;  /* 0x000000ffff0b7224 */ /* 0x000fe200000e060b */
[----:B------:R-:W-:Y:S02]  /*1d10*/  ISETP.GT.AND P0, PT, R7, 0x3f, PT ;  /* 0x0000003f0700780c */ /* 0x000fe40003f04270 */
[----:B------:R-:W-:Y:S02]  /*1d20*/  SHF.R.U64 R8, R12, R7, R8 ;  /* 0x000000070c087219 */ /* 0x000fe40000001208 */
[----:B------:R-:W-:-:S02]  /*1d30*/  SHF.L.U64.HI R19, R6, R9, R11 ;  /* 0x0000000906137219 */ /* 0x000fc4000001020b */
[----:B------:R-:W-:Y:S02]  /*1d40*/  SHF.L.U32 R9, R6, R9, RZ ;  /* 0x0000000906097219 */ /* 0x000fe400000006ff */
[----:B------:R-:W-:Y:S01]  /*1d50*/  LOP3.LUT R19, R0, R19, RZ, 0xfc, !PT ;  /* 0x0000001300137212 */ /* 0x000fe200078efcff */
[----:B------:R-:W-:Y:S01]  /*1d60*/  VIADD R0, R7, 0xffffffc0 ;  /* 0xffffffc007007836 */ /* 0x000fe20000000000 */
[----:B------:R-:W-:-:S04]  /*1d70*/  LOP3.LUT R15, R8, R9, RZ, 0xfc, !PT ;  /* 0x00000009080f7212 */ /* 0x000fc800078efcff */
        /* <DEDUP_REMOVED lines=8> */
[----:B------:R-:W-:Y:S02]  /*1e00*/  IADD3 R0, P0, PT, R14, -0x1, RZ ;  /* 0xffffffff0e007810 */ /* 0x000fe40007f1e0ff */
[----:B------:R-:W-:Y:S01]  /*1e10*/  SHF.R.U32.HI R15, RZ, R7, R11 ;  /* 0x00000007ff0f7219 */ /* 0x000fe2000001160b */
[----:B------:R-:W-:Y:S01]  /*1e20*/  IMAD.WIDE.U32.X R8, R5, R19, R12, P1 ;  /* 0x0000001305087225 */ /* 0x000fe200008e040c */
[----:B------:R-:W-:Y:S02]  /*1e30*/  SHF.R.U64 R13, R6, R7, R11 ;  /* 0x00000007060d7219 */ /* 0x000fe4000000120b */
[----:B------:R-:W-:Y:S01]  /*1e40*/  ISETP.NE.U32.AND P1, PT, R0, RZ, PT ;  /* 0x000000ff0000720c */ /* 0x000fe20003f25070 */
[----:B------:R-:W-:Y:S01]  /*1e50*/  IMAD R15, R15, R4, RZ ;  /* 0x000000040f0f7224 */ /* 0x000fe200078e02ff */
[----:B------:R-:W-:Y:S01]  /*1e60*/  IADD3.X R11, P0, PT, R20, -0x1, RZ, P0, !PT ;  /* 0xffffffff140b7810 */ /* 0x000fe2000071e4ff */
[----:B------:R-:W-:-:S03]  /*1e70*/  IMAD.WIDE.U32 R8, R4, R13, R8 ;  /* 0x0000000d04087225 */ /* 0x000fc600078e0008 */
[----:B------:R-:W-:Y:S01]  /*1e80*/  ISETP.NE.AND.EX P1, PT, R11, RZ, PT, P1 ;  /* 0x000000ff0b00720c */ /* 0x000fe20003f25310 */
[----:B------:R-:W-:Y:S01]  /*1e90*/  IMAD R15, R5, R13, R15 ;  /* 0x0000000d050f7224 */ /* 0x000fe200078e020f */
[----:B------:R-:W-:Y:S01]  /*1ea0*/  IADD3.X R4, P0, PT, R8, -0x1, RZ, P0, !PT ;  /* 0xffffffff08047810 */ /* 0x000fe2000071e4ff */
[----:B------:R-:W-:-:S03]  /*1eb0*/  IMAD.MOV.U32 R5, RZ, RZ, 0x40 ;  /* 0x00000040ff057424 */ /* 0x000fc600078e00ff */
[----:B------:R-:W-:-:S07]  /*1ec0*/  IADD3.X R12, PT, PT, R9, -0x1, R15, P0, !PT ;  /* 0xffffffff090c7810 */ /* 0x000fce00007fe40f */
        /* <DEDUP_REMOVED lines=11> */
.L_x_32:
[----:B------:R-:W-:Y:S05]  /*1f80*/  BSYNC.RECONVERGENT B0 ;  /* 0x0000000000007941 */ /* 0x000fea0003800200 */
.L_x_31:
[C---:B------:R-:W-:Y:S01]  /*1f90*/  IADD3 R9, PT, PT, -R5.reuse, 0x40, RZ ;  /* 0x0000004005097810 */ /* 0x040fe20007ffe1ff */
[----:B------:R-:W-:Y:S01]  /*1fa0*/  VIADD R10, R10, 0x4 ;  /* 0x000000040a0a7836 */ /* 0x000fe20000000000 */
[C---:B------:R-:W-:Y:S02]  /*1fb0*/  ISETP.GT.AND P1, PT, R5.reuse, 0x3f, PT ;  /* 0x0000003f0500780c */ /* 0x040fe40003f24270 */
[----:B------:R-:W-:Y:S02]  /*1fc0*/  SHF.R.U64 R13, R0, R5, R11 ;  /* 0x00000005000d7219 */ /* 0x000fe4000000120b */
[C---:B------:R-:W-:Y:S02]  /*1fd0*/  SHF.L.U32 R0, R4.reuse, R9, RZ ;  /* 0x0000000904007219 */ /* 0x040fe400000006ff */
[C-C-:B------:R-:W-:Y:S02]  /*1fe0*/  SHF.R.U64 R6, R4.reuse, R5, R12.reuse ;  /* 0x0000000504067219 */ /* 0x140fe4000000120c */
[----:B------:R-:W-:Y:S01]  /*1ff0*/  SHF.L.U64.HI R8, R4, R9, R12 ;  /* 0x0000000904087219 */ /* 0x000fe2000001020c */
[----:B------:R-:W-:Y:S01]  /*2000*/  VIADD R9, R5, 0xffffffc0 ;  /* 0xffffffc005097836 */ /* 0x000fe20000000000 */
[----:B------:R-:W-:-:S02]  /*2010*/  LOP3.LUT R13, R13, R0, RZ, 0xfc, !PT ;  /* 0x000000000d0d7212 */ /* 0x000fc400078efcff */
[-CC-:B------:R-:W-:Y:S02]  /*2020*/  SHF.R.U32.HI R0, RZ, R5.reuse, R12.reuse ;  /* 0x00000005ff007219 */ /* 0x180fe4000001160c */
[----:B------:R-:W-:Y:S02]  /*2030*/  ISETP.NE.U32.AND P0, PT, R6, RZ, PT ;  /* 0x000000ff0600720c */ /* 0x000fe40003f05070 */
[----:B------:R-:W-:Y:S02]  /*2040*/  SHF.R.U32.HI R11, RZ, R5, R11 ;  /* 0x00000005ff0b7219 */ /* 0x000fe4000001160b */
[----:B------:R-:W-:Y:S02]  /*2050*/  @P1 SHF.R.U64 R13, R4, R9, R12 ;  /* 0x00000009040d1219 */ /* 0x000fe4000000120c */
[----:B------:R-:W-:Y:S02]  /*2060*/  ISETP.NE.AND.EX P0, PT, R0, RZ, PT, P0 ;  /* 0x000000ff0000720c */ /* 0x000fe40003f05300 */
[----:B------:R-:W-:-:S02]  /*2070*/  LOP3.LUT R8, R11, R8, RZ, 0xfc, !PT ;  /* 0x000000080b087212 */ /* 0x000fc400078efcff */
[----:B------:R-:W-:Y:S02]  /*2080*/  @P1 SHF.R.U32.HI R8, RZ, R9, R12 ;  /* 0x00000009ff081219 */ /* 0x000fe4000001160c */
[----:B------:R-:W-:Y:S02]  /*2090*/  ISETP.GT.U32.AND P1, PT, R13, 0x1, PT ;  /* 0x000000010d00780c */ /* 0x000fe40003f24070 */
[----:B------:R-:W-:Y:S02]  /*20a0*/  ISETP.NE.U32.AND P2, PT, R6, RZ, PT ;  /* 0x000000ff0600720c */ /* 0x000fe40003f45070 */
[----:B------:R-:W-:Y:S02]  /*20b0*/  ISETP.GT.U32.AND.EX P1, PT, R8, RZ, PT, P1 ;  /* 0x000000ff0800720c */ /* 0x000fe40003f24110 */
[----:B------:R-:W-:Y:S02]  /*20c0*/  ISETP.NE.AND.EX P2, PT, R0, RZ, PT, P2 ;  /* 0x000000ff0000720c */ /* 0x000fe40003f45320 */
[----:B------:R-:W-:-:S02]  /*20d0*/  SEL R4, RZ, 0xffffffff, !P1 ;  /* 0xffffffffff047807 */ /* 0x000fc40004800000 */
[----:B------:R-:W-:Y:S02]  /*20e0*/  @P0 SEL R4, RZ, 0xffffffff, !P2 ;  /* 0xffffffffff040807 */ /* 0x000fe40005000000 */
[----:B------:R-:W-:Y:S02]  /*20f0*/  IADD3 R18, PT, PT, R5, R7, R18 ;  /* 0x0000000705127210 */ /* 0x000fe40007ffe012 */
[----:B------:R-:W-:-:S04]  /*2100*/  LOP3.LUT R4, R4, 0x1, RZ, 0xc0, !PT ;  /* 0x0000000104047812 */ /* 0x000fc800078ec0ff */
[----:B------:R-:W-:-:S13]  /*2110*/  ISETP.NE.U32.AND P0, PT, R4, 0x1, PT ;  /* 0x000000010400780c */ /* 0x000fda0003f05070 */
[----:B------:R-:W-:Y:S05]  /*2120*/  @!P0 BRA `(.L_x_33) ;  /* 0xffffffe4006c8947 */ /* 0x000fea000383ffff */
[----:B------:R-:W-:Y:S05]  /*2130*/  BRA `(.L_x_6) ;  /* 0x0000000000287947 */ /* 0x000fea0003800000 */
.L_x_9:
[----:B------:R-:W-:Y:S01]  /*2140*/  IMAD.IADD R18, R5, 0x1, R18 ;  /* 0x0000000105127824 */ /* 0x000fe200078e0212 */
[----:B------:R-:W-:Y:S06]  /*2150*/  BRA `(.L_x_6) ;  /* 0x0000000000207947 */ /* 0x000fec0003800000 */
.L_x_10:
[----:B------:R-:W-:Y:S01]  /*2160*/  MOV R0, 0x0 ;  /* 0x0000000000007802 */ /* 0x000fe20000000f00 */
[----:B------:R-:W0:Y:S01]  /*2170*/  LDCU.64 UR4, c[0x4][0x8] ;  /* 0x01000100ff0477ac */ /* 0x000e220008000a00 */
[----:B------:R-:W-:Y:S02]  /*2180*/  CS2R R6, SRZ ;  /* 0x0000000000067805 */ /* 0x000fe4000001ff00 */
[----:B--2---:R1:W2:Y:S01]  /*2190*/  LDC.64 R2, c[0x4][R0] ;  /* 0x0100000000027b82 */ /* 0x0042a20000000a00 */
[----:B0-----:R-:W-:Y:S02]  /*21a0*/  IMAD.U32 R4, RZ, RZ, UR4 ;  /* 0x00000004ff047e24 */ /* 0x001fe4000f8e00ff */
[----:B-1----:R-:W-:-:S07]  /*21b0*/  IMAD.U32 R5, RZ, RZ, UR5 ;  /* 0x00000005ff057e24 */ /* 0x002fce000f8e00ff */
[----:B------:R-:W-:-:S07]  /*21c0*/  LEPC R20, `(.L_x_6) ;  /* 0x000000001014794e */ /* 0x000fce0000000000 */
[----:B--2---:R-:W-:Y:S05]  /*21d0*/  CALL.ABS.NOINC R2 ;  /* 0x0000000002007343 */ /* 0x004fea0003c00000 */
.L_x_6:
[----:B01----:R-:W-:Y:S05]  /*21e0*/  BSYNC.RECONVERGENT B6 ;  /* 0x0000000000067941 */ /* 0x003fea0003800200 */
.L_x_5:
[----:B------:R-:W-:Y:S01]  /*21f0*/  ISETP.GT.U32.AND P0, PT, R16, 0x3fffffff, PT ;  /* 0x3fffffff1000780c */ /* 0x000fe20003f04070 */
[----:B------:R-:W0:Y:S01]  /*2200*/  S2R R0, SR_LANEID ;  /* 0x0000000000007919 */ /* 0x000e220000000000 */
[----:B--2---:R-:W1:Y:S01]  /*2210*/  LDC.64 R2, c[0x0][0x3b0] ;  /* 0x0000ec00ff027b82 */ /* 0x004e620000000a00 */
[----:B------:R-:W-:Y:S01]  /*2220*/  VOTEU.ANY UR4, UPT, PT ;  /* 0x0000000000047886 */ /* 0x000fe200038e0100 */
[----:B------:R-:W-:Y:S01]  /*2230*/  ISETP.GT.U32.AND.EX P0, PT, R17, RZ, PT, P0 ;  /* 0x000000ff1100720c */ /* 0x000fe20003f04100 */
[----:B------:R-:W-:Y:S02]  /*2240*/  UPOPC UR6, UR4 ;  /* 0x00000004000672bf */ /* 0x000fe40008000000 */
[----:B------:R-:W-:Y:S02]  /*2250*/  UFLO.U32 UR5, UR4 ;  /* 0x00000004000572bd */ /* 0x000fe400080e0000 */
[----:B------:R-:W-:Y:S01]  /*2260*/  UIMAD.WIDE.U32 UR6, UR6, 0x1, URZ ;  /* 0x00000001060678a5 */ /* 0x000fe2000f8e00ff */
[----:B------:R-:W-:-:S03]  /*2270*/  UMOV UR4, URZ ;  /* 0x000000ff00047c82 */ /* 0x000fc60008000000 */
[----:B------:R-:W-:Y:S02]  /*2280*/  UIADD3 UR4, UPT, UPT, UR7, UR4, URZ ;  /* 0x0000000407047290 */ /* 0x000fe4000fffe0ff */
[----:B------:R-:W-:Y:S02]  /*2290*/  IMAD.U32 R7, RZ, RZ, UR7 ;  /* 0x00000007ff077e24 */ /* 0x000fe4000f8e00ff */
[----:B------:R-:W2:Y:S01]  /*22a0*/  @!P0 LDC.64 R4, c[0x0][0x390] ;  /* 0x0000e400ff048b82 */ /* 0x000ea20000000a00 */
[----:B------:R-:W-:Y:S02]  /*22b0*/  IMAD.U32 R6, RZ, RZ, UR6 ;  /* 0x00000006ff067e24 */ /* 0x000fe4000f8e00ff */
[----:B------:R-:W-:Y:S01]  /*22c0*/  IMAD.U32 R7, RZ, RZ, UR4 ;  /* 0x00000004ff077e24 */ /* 0x000fe2000f8e00ff */
[----:B0-----:R-:W-:Y:S02]  /*22d0*/  ISETP.EQ.U32.AND P1, PT, R0, UR5, PT ;  /* 0x0000000500007c0c */ /* 0x001fe4000bf22070 */
[----:B--2---:R-:W-:-:S04]  /*22e0*/  @!P0 LEA R4, P2, R16, R4, 0x2 ;  /* 0x0000000410048211 */ /* 0x004fc800078410ff */
[----:B------:R-:W-:-:S05]  /*22f0*/  @!P0 LEA.HI.X R5, R16, R5, R17, 0x2, P2 ;  /* 0x0000000510058211 */ /* 0x000fca00010f1411 */
[----:B------:R-:W-:Y:S04]  /*2300*/  @!P0 STG.E desc[UR36][R4.64], R18 ;  /* 0x0000001204008986 */ /* 0x000fe8000c101924 */
[----:B-1----:R-:W-:Y:S01]  /*2310*/  @P1 REDG.E.ADD.64.STRONG.GPU desc[UR36][R2.64], R6 ;  /* 0x000000060200198e */ /* 0x002fe2000c12e524 */
[----:B------:R-:W-:Y:S05]  /*2320*/  EXIT ;  /* 0x000000000000794d */ /* 0x000fea0003800000 */
.L_x_34:
[----:B------:R-:W-:-:S00]  /*2330*/  BRA `(.L_x_34) ;  /* 0xfffffffc00fc7947 */ /* 0x000fc0000383ffff */
[----:B------:R-:W-:-:S00]  /*2340*/  NOP ;  /* 0x0000000000007918 */ /* 0x000fc00000000000 */
        /* <DEDUP_REMOVED lines=11> */
.L_x_35:


//--------------------- .nv.global.init           --------------------------
	.section	.nv.global.init,"aw",@progbits
.nv.global.init:
	.type		$str,@object
	.size		$str,(.L_0 - $str)
$str:
        /*0000*/ 	.byte	0x45, 0x78, 0x63, 0x65, 0x65, 0x64, 0x65, 0x64, 0x20, 0x6d, 0x61, 0x78, 0x69, 0x6d, 0x75, 0x6d
        /*0010*/ 	.byte	0x20, 0x69, 0x74, 0x65, 0x72, 0x61, 0x74, 0x69, 0x6f, 0x6e, 0x73, 0x0a, 0x00
.L_0:


//--------------------- .nv.shared.reserved.0     --------------------------
	.section	.nv.shared.reserved.0,"aw",@nobits
	.weak		__nv_reservedSMEM_offset_0_alias
	.size		__nv_reservedSMEM_offset_0_alias, 0, 64
	.other		__nv_reservedSMEM_offset_0_alias,@"STO_CUDA_RESERVED_SHARED STV_DEFAULT"
__nv_reservedSMEM_offset_0_alias:
	.zero		0
	.zero		64


//--------------------- .nv.constant0._Z23direct_convergence_testPmS_PimmiPy --------------------------
	.section	.nv.constant0._Z23direct_convergence_testPmS_PimmiPy,"a",@progbits
	.sectionflags	@""
	.align	4
.nv.constant0._Z23direct_convergence_testPmS_PimmiPy:
	.zero		952


//--------------------- SYMBOLS --------------------------

	.type		.nv.reservedSmem.offset0,@object
	.size		.nv.reservedSmem.offset0,0x4
	.type		vprintf,@function
